//
// Generated by NVIDIA NVVM Compiler
//
// Compiler Build ID: CL-36424714
// Cuda compilation tools, release 13.0, V13.0.88
// Based on NVVM 20.0.0
//

.version 9.0
.target sm_100
.address_size 64

	// .globl	_Z22creatingMeanPixelFramePfPiii
.extern .func  (.param .b32 func_retval0) vprintf
(
	.param .b64 vprintf_param_0,
	.param .b64 vprintf_param_1
)
;
.global .align 1 .b8 $str[13] = {10, 32, 115, 109, 97, 108, 108, 32, 61, 32, 37, 102};
.global .align 1 .b8 $str$1[23] = {10, 69, 114, 114, 111, 114, 32, 110, 111, 32, 105, 110, 100, 101, 120, 32, 102, 111, 117, 110, 100, 10};
.global .align 1 .b8 $str$2[52] = {10, 77, 101, 100, 105, 97, 110, 32, 61, 32, 37, 102, 32, 105, 110, 100, 101, 120, 32, 61, 32, 37, 100, 44, 32, 109, 105, 100, 100, 108, 101, 49, 32, 61, 32, 37, 100, 44, 32, 109, 105, 100, 100, 108, 101, 50, 32, 61, 32, 37, 100};

.visible .entry _Z22creatingMeanPixelFramePfPiii(
	.param .u64 .ptr .align 1 _Z22creatingMeanPixelFramePfPiii_param_0,
	.param .u64 .ptr .align 1 _Z22creatingMeanPixelFramePfPiii_param_1,
	.param .u32 _Z22creatingMeanPixelFramePfPiii_param_2,
	.param .u32 _Z22creatingMeanPixelFramePfPiii_param_3
)
{
	.reg .pred 	%p<11>;
	.reg .b32 	%r<67>;
	.reg .b32 	%f<3>;
	.reg .b64 	%rd<43>;
	.reg .b64 	%fd<85>;

	ld.param.u64 	%rd2, [_Z22creatingMeanPixelFramePfPiii_param_0];
	ld.param.u64 	%rd3, [_Z22creatingMeanPixelFramePfPiii_param_1];
	ld.param.u32 	%r23, [_Z22creatingMeanPixelFramePfPiii_param_2];
	ld.param.u32 	%r24, [_Z22creatingMeanPixelFramePfPiii_param_3];
	cvta.to.global.u64 	%rd1, %rd3;
	mov.u32 	%r25, %tid.x;
	mov.u32 	%r26, %ctaid.x;
	mov.u32 	%r27, %ntid.x;
	mad.lo.s32 	%r1, %r26, %r27, %r25;
	setp.ge.s32 	%p1, %r1, %r23;
	@%p1 bra 	$L__BB0_15;
	setp.lt.s32 	%p2, %r24, 1;
	mov.f64 	%fd84, 0d0000000000000000;
	@%p2 bra 	$L__BB0_14;
	and.b32  	%r2, %r24, 15;
	setp.lt.u32 	%p3, %r24, 16;
	mov.f64 	%fd84, 0d0000000000000000;
	mov.b32 	%r63, 0;
	@%p3 bra 	$L__BB0_5;
	and.b32  	%r63, %r24, 2147483632;
	neg.s32 	%r61, %r63;
	shl.b32 	%r5, %r23, 4;
	mov.f64 	%fd84, 0d0000000000000000;
	mul.wide.s32 	%rd6, %r23, 4;
	mov.u32 	%r60, %r1;
$L__BB0_4:
	.pragma "nounroll";
	mul.wide.s32 	%rd4, %r60, 4;
	add.s64 	%rd5, %rd1, %rd4;
	ld.global.u32 	%r29, [%rd5];
	cvt.rn.f64.s32 	%fd18, %r29;
	add.f64 	%fd19, %fd84, %fd18;
	add.s64 	%rd7, %rd5, %rd6;
	ld.global.u32 	%r30, [%rd7];
	cvt.rn.f64.s32 	%fd20, %r30;
	add.f64 	%fd21, %fd19, %fd20;
	add.s64 	%rd8, %rd7, %rd6;
	ld.global.u32 	%r31, [%rd8];
	cvt.rn.f64.s32 	%fd22, %r31;
	add.f64 	%fd23, %fd21, %fd22;
	add.s64 	%rd9, %rd8, %rd6;
	ld.global.u32 	%r32, [%rd9];
	cvt.rn.f64.s32 	%fd24, %r32;
	add.f64 	%fd25, %fd23, %fd24;
	add.s64 	%rd10, %rd9, %rd6;
	ld.global.u32 	%r33, [%rd10];
	cvt.rn.f64.s32 	%fd26, %r33;
	add.f64 	%fd27, %fd25, %fd26;
	add.s64 	%rd11, %rd10, %rd6;
	ld.global.u32 	%r34, [%rd11];
	cvt.rn.f64.s32 	%fd28, %r34;
	add.f64 	%fd29, %fd27, %fd28;
	add.s64 	%rd12, %rd11, %rd6;
	ld.global.u32 	%r35, [%rd12];
	cvt.rn.f64.s32 	%fd30, %r35;
	add.f64 	%fd31, %fd29, %fd30;
	add.s64 	%rd13, %rd12, %rd6;
	ld.global.u32 	%r36, [%rd13];
	cvt.rn.f64.s32 	%fd32, %r36;
	add.f64 	%fd33, %fd31, %fd32;
	add.s64 	%rd14, %rd13, %rd6;
	ld.global.u32 	%r37, [%rd14];
	cvt.rn.f64.s32 	%fd34, %r37;
	add.f64 	%fd35, %fd33, %fd34;
	add.s64 	%rd15, %rd14, %rd6;
	ld.global.u32 	%r38, [%rd15];
	cvt.rn.f64.s32 	%fd36, %r38;
	add.f64 	%fd37, %fd35, %fd36;
	add.s64 	%rd16, %rd15, %rd6;
	ld.global.u32 	%r39, [%rd16];
	cvt.rn.f64.s32 	%fd38, %r39;
	add.f64 	%fd39, %fd37, %fd38;
	add.s64 	%rd17, %rd16, %rd6;
	ld.global.u32 	%r40, [%rd17];
	cvt.rn.f64.s32 	%fd40, %r40;
	add.f64 	%fd41, %fd39, %fd40;
	add.s64 	%rd18, %rd17, %rd6;
	ld.global.u32 	%r41, [%rd18];
	cvt.rn.f64.s32 	%fd42, %r41;
	add.f64 	%fd43, %fd41, %fd42;
	add.s64 	%rd19, %rd18, %rd6;
	ld.global.u32 	%r42, [%rd19];
	cvt.rn.f64.s32 	%fd44, %r42;
	add.f64 	%fd45, %fd43, %fd44;
	add.s64 	%rd20, %rd19, %rd6;
	ld.global.u32 	%r43, [%rd20];
	cvt.rn.f64.s32 	%fd46, %r43;
	add.f64 	%fd47, %fd45, %fd46;
	add.s64 	%rd21, %rd20, %rd6;
	ld.global.u32 	%r44, [%rd21];
	cvt.rn.f64.s32 	%fd48, %r44;
	add.f64 	%fd84, %fd47, %fd48;
	add.s32 	%r61, %r61, 16;
	add.s32 	%r60, %r60, %r5;
	setp.ne.s32 	%p4, %r61, 0;
	@%p4 bra 	$L__BB0_4;
$L__BB0_5:
	setp.eq.s32 	%p5, %r2, 0;
	@%p5 bra 	$L__BB0_14;
	and.b32  	%r11, %r24, 7;
	setp.lt.u32 	%p6, %r2, 8;
	@%p6 bra 	$L__BB0_8;
	mad.lo.s32 	%r45, %r63, %r23, %r1;
	mul.wide.s32 	%rd22, %r45, 4;
	add.s64 	%rd23, %rd1, %rd22;
	ld.global.u32 	%r46, [%rd23];
	cvt.rn.f64.s32 	%fd50, %r46;
	add.f64 	%fd51, %fd84, %fd50;
	mul.wide.s32 	%rd24, %r23, 4;
	add.s64 	%rd25, %rd23, %rd24;
	ld.global.u32 	%r47, [%rd25];
	cvt.rn.f64.s32 	%fd52, %r47;
	add.f64 	%fd53, %fd51, %fd52;
	add.s64 	%rd26, %rd25, %rd24;
	ld.global.u32 	%r48, [%rd26];
	cvt.rn.f64.s32 	%fd54, %r48;
	add.f64 	%fd55, %fd53, %fd54;
	add.s64 	%rd27, %rd26, %rd24;
	ld.global.u32 	%r49, [%rd27];
	cvt.rn.f64.s32 	%fd56, %r49;
	add.f64 	%fd57, %fd55, %fd56;
	add.s64 	%rd28, %rd27, %rd24;
	ld.global.u32 	%r50, [%rd28];
	cvt.rn.f64.s32 	%fd58, %r50;
	add.f64 	%fd59, %fd57, %fd58;
	add.s64 	%rd29, %rd28, %rd24;
	ld.global.u32 	%r51, [%rd29];
	cvt.rn.f64.s32 	%fd60, %r51;
	add.f64 	%fd61, %fd59, %fd60;
	add.s64 	%rd30, %rd29, %rd24;
	ld.global.u32 	%r52, [%rd30];
	cvt.rn.f64.s32 	%fd62, %r52;
	add.f64 	%fd63, %fd61, %fd62;
	add.s64 	%rd31, %rd30, %rd24;
	ld.global.u32 	%r53, [%rd31];
	cvt.rn.f64.s32 	%fd64, %r53;
	add.f64 	%fd84, %fd63, %fd64;
	add.s32 	%r63, %r63, 8;
$L__BB0_8:
	setp.eq.s32 	%p7, %r11, 0;
	@%p7 bra 	$L__BB0_14;
	and.b32  	%r14, %r24, 3;
	setp.lt.u32 	%p8, %r11, 4;
	@%p8 bra 	$L__BB0_11;
	mad.lo.s32 	%r54, %r63, %r23, %r1;
	mul.wide.s32 	%rd32, %r54, 4;
	add.s64 	%rd33, %rd1, %rd32;
	ld.global.u32 	%r55, [%rd33];
	cvt.rn.f64.s32 	%fd66, %r55;
	add.f64 	%fd67, %fd84, %fd66;
	mul.wide.s32 	%rd34, %r23, 4;
	add.s64 	%rd35, %rd33, %rd34;
	ld.global.u32 	%r56, [%rd35];
	cvt.rn.f64.s32 	%fd68, %r56;
	add.f64 	%fd69, %fd67, %fd68;
	add.s64 	%rd36, %rd35, %rd34;
	ld.global.u32 	%r57, [%rd36];
	cvt.rn.f64.s32 	%fd70, %r57;
	add.f64 	%fd71, %fd69, %fd70;
	add.s64 	%rd37, %rd36, %rd34;
	ld.global.u32 	%r58, [%rd37];
	cvt.rn.f64.s32 	%fd72, %r58;
	add.f64 	%fd84, %fd71, %fd72;
	add.s32 	%r63, %r63, 4;
$L__BB0_11:
	setp.eq.s32 	%p9, %r14, 0;
	@%p9 bra 	$L__BB0_14;
	mad.lo.s32 	%r66, %r63, %r23, %r1;
	neg.s32 	%r65, %r14;
$L__BB0_13:
	.pragma "nounroll";
	mul.wide.s32 	%rd38, %r66, 4;
	add.s64 	%rd39, %rd1, %rd38;
	ld.global.u32 	%r59, [%rd39];
	cvt.rn.f64.s32 	%fd73, %r59;
	add.f64 	%fd84, %fd84, %fd73;
	add.s32 	%r66, %r66, %r23;
	add.s32 	%r65, %r65, 1;
	setp.ne.s32 	%p10, %r65, 0;
	@%p10 bra 	$L__BB0_13;
$L__BB0_14:
	cvt.rn.f32.s32 	%f1, %r24;
	cvt.f64.f32 	%fd74, %f1;
	div.rn.f64 	%fd75, %fd84, %fd74;
	cvt.rn.f32.f64 	%f2, %fd75;
	cvta.to.global.u64 	%rd40, %rd2;
	mul.wide.s32 	%rd41, %r1, 4;
	add.s64 	%rd42, %rd40, %rd41;
	st.global.f32 	[%rd42], %f2;
$L__BB0_15:
	ret;

}
	// .globl	_Z23creatingLogNormalFramesPfPiS_ii
.visible .entry _Z23creatingLogNormalFramesPfPiS_ii(
	.param .u64 .ptr .align 1 _Z23creatingLogNormalFramesPfPiS_ii_param_0,
	.param .u64 .ptr .align 1 _Z23creatingLogNormalFramesPfPiS_ii_param_1,
	.param .u64 .ptr .align 1 _Z23creatingLogNormalFramesPfPiS_ii_param_2,
	.param .u32 _Z23creatingLogNormalFramesPfPiS_ii_param_3,
	.param .u32 _Z23creatingLogNormalFramesPfPiS_ii_param_4
)
{
	.reg .pred 	%p<38>;
	.reg .b32 	%r<68>;
	.reg .b32 	%f<190>;
	.reg .b64 	%rd<28>;

	ld.param.u64 	%rd4, [_Z23creatingLogNormalFramesPfPiS_ii_param_0];
	ld.param.u64 	%rd5, [_Z23creatingLogNormalFramesPfPiS_ii_param_1];
	ld.param.u64 	%rd6, [_Z23creatingLogNormalFramesPfPiS_ii_param_2];
	ld.param.u32 	%r13, [_Z23creatingLogNormalFramesPfPiS_ii_param_3];
	ld.param.u32 	%r14, [_Z23creatingLogNormalFramesPfPiS_ii_param_4];
	cvta.to.global.u64 	%rd1, %rd6;
	cvta.to.global.u64 	%rd2, %rd5;
	mov.u32 	%r15, %tid.x;
	mov.u32 	%r16, %ctaid.x;
	mov.u32 	%r17, %ntid.x;
	mad.lo.s32 	%r1, %r16, %r17, %r15;
	setp.ge.s32 	%p1, %r1, %r13;
	setp.lt.s32 	%p2, %r14, 1;
	or.pred  	%p3, %p1, %p2;
	@%p3 bra 	$L__BB1_9;
	cvta.to.global.u64 	%rd7, %rd4;
	mul.wide.s32 	%rd8, %r1, 4;
	add.s64 	%rd3, %rd7, %rd8;
	and.b32  	%r2, %r14, 3;
	setp.lt.u32 	%p4, %r14, 4;
	mov.b32 	%r67, 0;
	@%p4 bra 	$L__BB1_4;
	and.b32  	%r67, %r14, 2147483644;
	neg.s32 	%r65, %r67;
	shl.b32 	%r5, %r13, 2;
	mul.wide.s32 	%rd12, %r13, 4;
	mov.u32 	%r64, %r1;
$L__BB1_3:
	.pragma "nounroll";
	mul.wide.s32 	%rd9, %r64, 4;
	add.s64 	%rd10, %rd2, %rd9;
	ld.global.u32 	%r19, [%rd10];
	cvt.rn.f32.s32 	%f1, %r19;
	ld.global.f32 	%f2, [%rd3];
	sub.f32 	%f3, %f1, %f2;
	add.s64 	%rd11, %rd1, %rd9;
	abs.f32 	%f4, %f3;
	setp.eq.f32 	%p5, %f4, 0f00000000;
	selp.f32 	%f5, 0f358637BD, %f4, %p5;
	setp.lt.f32 	%p6, %f5, 0f00800000;
	mul.f32 	%f6, %f5, 0f4B000000;
	selp.f32 	%f7, %f6, %f5, %p6;
	selp.f32 	%f8, 0fC1B80000, 0f00000000, %p6;
	mov.b32 	%r20, %f7;
	add.s32 	%r21, %r20, -1059760811;
	and.b32  	%r22, %r21, -8388608;
	sub.s32 	%r23, %r20, %r22;
	mov.b32 	%f9, %r23;
	cvt.rn.f32.s32 	%f10, %r22;
	fma.rn.f32 	%f11, %f10, 0f34000000, %f8;
	add.f32 	%f12, %f9, 0fBF800000;
	fma.rn.f32 	%f13, %f12, 0fBE055027, 0f3E1039F6;
	fma.rn.f32 	%f14, %f13, %f12, 0fBDF8CDCC;
	fma.rn.f32 	%f15, %f14, %f12, 0f3E0F2955;
	fma.rn.f32 	%f16, %f15, %f12, 0fBE2AD8B9;
	fma.rn.f32 	%f17, %f16, %f12, 0f3E4CED0B;
	fma.rn.f32 	%f18, %f17, %f12, 0fBE7FFF22;
	fma.rn.f32 	%f19, %f18, %f12, 0f3EAAAA78;
	fma.rn.f32 	%f20, %f19, %f12, 0fBF000000;
	mul.f32 	%f21, %f12, %f20;
	fma.rn.f32 	%f22, %f21, %f12, %f12;
	fma.rn.f32 	%f23, %f11, 0f3F317218, %f22;
	setp.gt.u32 	%p7, %r20, 2139095039;
	fma.rn.f32 	%f24, %f7, 0f7F800000, 0f7F800000;
	selp.f32 	%f25, %f24, %f23, %p7;
	setp.eq.f32 	%p8, %f7, 0f00000000;
	selp.f32 	%f26, 0fFF800000, %f25, %p8;
	st.global.f32 	[%rd11], %f26;
	ld.global.u32 	%r24, [%rd10];
	cvt.rn.f32.s32 	%f27, %r24;
	st.global.f32 	[%rd11], %f27;
	add.s64 	%rd13, %rd10, %rd12;
	ld.global.u32 	%r25, [%rd13];
	cvt.rn.f32.s32 	%f28, %r25;
	ld.global.f32 	%f29, [%rd3];
	sub.f32 	%f30, %f28, %f29;
	add.s64 	%rd14, %rd11, %rd12;
	abs.f32 	%f31, %f30;
	setp.eq.f32 	%p9, %f31, 0f00000000;
	selp.f32 	%f32, 0f358637BD, %f31, %p9;
	setp.lt.f32 	%p10, %f32, 0f00800000;
	mul.f32 	%f33, %f32, 0f4B000000;
	selp.f32 	%f34, %f33, %f32, %p10;
	selp.f32 	%f35, 0fC1B80000, 0f00000000, %p10;
	mov.b32 	%r26, %f34;
	add.s32 	%r27, %r26, -1059760811;
	and.b32  	%r28, %r27, -8388608;
	sub.s32 	%r29, %r26, %r28;
	mov.b32 	%f36, %r29;
	cvt.rn.f32.s32 	%f37, %r28;
	fma.rn.f32 	%f38, %f37, 0f34000000, %f35;
	add.f32 	%f39, %f36, 0fBF800000;
	fma.rn.f32 	%f40, %f39, 0fBE055027, 0f3E1039F6;
	fma.rn.f32 	%f41, %f40, %f39, 0fBDF8CDCC;
	fma.rn.f32 	%f42, %f41, %f39, 0f3E0F2955;
	fma.rn.f32 	%f43, %f42, %f39, 0fBE2AD8B9;
	fma.rn.f32 	%f44, %f43, %f39, 0f3E4CED0B;
	fma.rn.f32 	%f45, %f44, %f39, 0fBE7FFF22;
	fma.rn.f32 	%f46, %f45, %f39, 0f3EAAAA78;
	fma.rn.f32 	%f47, %f46, %f39, 0fBF000000;
	mul.f32 	%f48, %f39, %f47;
	fma.rn.f32 	%f49, %f48, %f39, %f39;
	fma.rn.f32 	%f50, %f38, 0f3F317218, %f49;
	setp.gt.u32 	%p11, %r26, 2139095039;
	fma.rn.f32 	%f51, %f34, 0f7F800000, 0f7F800000;
	selp.f32 	%f52, %f51, %f50, %p11;
	setp.eq.f32 	%p12, %f34, 0f00000000;
	selp.f32 	%f53, 0fFF800000, %f52, %p12;
	st.global.f32 	[%rd14], %f53;
	ld.global.u32 	%r30, [%rd13];
	cvt.rn.f32.s32 	%f54, %r30;
	st.global.f32 	[%rd14], %f54;
	add.s64 	%rd15, %rd13, %rd12;
	ld.global.u32 	%r31, [%rd15];
	cvt.rn.f32.s32 	%f55, %r31;
	ld.global.f32 	%f56, [%rd3];
	sub.f32 	%f57, %f55, %f56;
	add.s64 	%rd16, %rd14, %rd12;
	abs.f32 	%f58, %f57;
	setp.eq.f32 	%p13, %f58, 0f00000000;
	selp.f32 	%f59, 0f358637BD, %f58, %p13;
	setp.lt.f32 	%p14, %f59, 0f00800000;
	mul.f32 	%f60, %f59, 0f4B000000;
	selp.f32 	%f61, %f60, %f59, %p14;
	selp.f32 	%f62, 0fC1B80000, 0f00000000, %p14;
	mov.b32 	%r32, %f61;
	add.s32 	%r33, %r32, -1059760811;
	and.b32  	%r34, %r33, -8388608;
	sub.s32 	%r35, %r32, %r34;
	mov.b32 	%f63, %r35;
	cvt.rn.f32.s32 	%f64, %r34;
	fma.rn.f32 	%f65, %f64, 0f34000000, %f62;
	add.f32 	%f66, %f63, 0fBF800000;
	fma.rn.f32 	%f67, %f66, 0fBE055027, 0f3E1039F6;
	fma.rn.f32 	%f68, %f67, %f66, 0fBDF8CDCC;
	fma.rn.f32 	%f69, %f68, %f66, 0f3E0F2955;
	fma.rn.f32 	%f70, %f69, %f66, 0fBE2AD8B9;
	fma.rn.f32 	%f71, %f70, %f66, 0f3E4CED0B;
	fma.rn.f32 	%f72, %f71, %f66, 0fBE7FFF22;
	fma.rn.f32 	%f73, %f72, %f66, 0f3EAAAA78;
	fma.rn.f32 	%f74, %f73, %f66, 0fBF000000;
	mul.f32 	%f75, %f66, %f74;
	fma.rn.f32 	%f76, %f75, %f66, %f66;
	fma.rn.f32 	%f77, %f65, 0f3F317218, %f76;
	setp.gt.u32 	%p15, %r32, 2139095039;
	fma.rn.f32 	%f78, %f61, 0f7F800000, 0f7F800000;
	selp.f32 	%f79, %f78, %f77, %p15;
	setp.eq.f32 	%p16, %f61, 0f00000000;
	selp.f32 	%f80, 0fFF800000, %f79, %p16;
	st.global.f32 	[%rd16], %f80;
	ld.global.u32 	%r36, [%rd15];
	cvt.rn.f32.s32 	%f81, %r36;
	st.global.f32 	[%rd16], %f81;
	add.s64 	%rd17, %rd15, %rd12;
	ld.global.u32 	%r37, [%rd17];
	cvt.rn.f32.s32 	%f82, %r37;
	ld.global.f32 	%f83, [%rd3];
	sub.f32 	%f84, %f82, %f83;
	add.s64 	%rd18, %rd16, %rd12;
	abs.f32 	%f85, %f84;
	setp.eq.f32 	%p17, %f85, 0f00000000;
	selp.f32 	%f86, 0f358637BD, %f85, %p17;
	setp.lt.f32 	%p18, %f86, 0f00800000;
	mul.f32 	%f87, %f86, 0f4B000000;
	selp.f32 	%f88, %f87, %f86, %p18;
	selp.f32 	%f89, 0fC1B80000, 0f00000000, %p18;
	mov.b32 	%r38, %f88;
	add.s32 	%r39, %r38, -1059760811;
	and.b32  	%r40, %r39, -8388608;
	sub.s32 	%r41, %r38, %r40;
	mov.b32 	%f90, %r41;
	cvt.rn.f32.s32 	%f91, %r40;
	fma.rn.f32 	%f92, %f91, 0f34000000, %f89;
	add.f32 	%f93, %f90, 0fBF800000;
	fma.rn.f32 	%f94, %f93, 0fBE055027, 0f3E1039F6;
	fma.rn.f32 	%f95, %f94, %f93, 0fBDF8CDCC;
	fma.rn.f32 	%f96, %f95, %f93, 0f3E0F2955;
	fma.rn.f32 	%f97, %f96, %f93, 0fBE2AD8B9;
	fma.rn.f32 	%f98, %f97, %f93, 0f3E4CED0B;
	fma.rn.f32 	%f99, %f98, %f93, 0fBE7FFF22;
	fma.rn.f32 	%f100, %f99, %f93, 0f3EAAAA78;
	fma.rn.f32 	%f101, %f100, %f93, 0fBF000000;
	mul.f32 	%f102, %f93, %f101;
	fma.rn.f32 	%f103, %f102, %f93, %f93;
	fma.rn.f32 	%f104, %f92, 0f3F317218, %f103;
	setp.gt.u32 	%p19, %r38, 2139095039;
	fma.rn.f32 	%f105, %f88, 0f7F800000, 0f7F800000;
	selp.f32 	%f106, %f105, %f104, %p19;
	setp.eq.f32 	%p20, %f88, 0f00000000;
	selp.f32 	%f107, 0fFF800000, %f106, %p20;
	st.global.f32 	[%rd18], %f107;
	ld.global.u32 	%r42, [%rd17];
	cvt.rn.f32.s32 	%f108, %r42;
	st.global.f32 	[%rd18], %f108;
	add.s32 	%r65, %r65, 4;
	add.s32 	%r64, %r64, %r5;
	setp.ne.s32 	%p21, %r65, 0;
	@%p21 bra 	$L__BB1_3;
$L__BB1_4:
	setp.eq.s32 	%p22, %r2, 0;
	@%p22 bra 	$L__BB1_9;
	setp.eq.s32 	%p23, %r2, 1;
	@%p23 bra 	$L__BB1_7;
	mad.lo.s32 	%r43, %r67, %r13, %r1;
	mul.wide.s32 	%rd19, %r43, 4;
	add.s64 	%rd20, %rd2, %rd19;
	ld.global.u32 	%r44, [%rd20];
	cvt.rn.f32.s32 	%f109, %r44;
	ld.global.f32 	%f110, [%rd3];
	sub.f32 	%f111, %f109, %f110;
	add.s64 	%rd21, %rd1, %rd19;
	abs.f32 	%f112, %f111;
	setp.eq.f32 	%p24, %f112, 0f00000000;
	selp.f32 	%f113, 0f358637BD, %f112, %p24;
	setp.lt.f32 	%p25, %f113, 0f00800000;
	mul.f32 	%f114, %f113, 0f4B000000;
	selp.f32 	%f115, %f114, %f113, %p25;
	selp.f32 	%f116, 0fC1B80000, 0f00000000, %p25;
	mov.b32 	%r45, %f115;
	add.s32 	%r46, %r45, -1059760811;
	and.b32  	%r47, %r46, -8388608;
	sub.s32 	%r48, %r45, %r47;
	mov.b32 	%f117, %r48;
	cvt.rn.f32.s32 	%f118, %r47;
	fma.rn.f32 	%f119, %f118, 0f34000000, %f116;
	add.f32 	%f120, %f117, 0fBF800000;
	fma.rn.f32 	%f121, %f120, 0fBE055027, 0f3E1039F6;
	fma.rn.f32 	%f122, %f121, %f120, 0fBDF8CDCC;
	fma.rn.f32 	%f123, %f122, %f120, 0f3E0F2955;
	fma.rn.f32 	%f124, %f123, %f120, 0fBE2AD8B9;
	fma.rn.f32 	%f125, %f124, %f120, 0f3E4CED0B;
	fma.rn.f32 	%f126, %f125, %f120, 0fBE7FFF22;
	fma.rn.f32 	%f127, %f126, %f120, 0f3EAAAA78;
	fma.rn.f32 	%f128, %f127, %f120, 0fBF000000;
	mul.f32 	%f129, %f120, %f128;
	fma.rn.f32 	%f130, %f129, %f120, %f120;
	fma.rn.f32 	%f131, %f119, 0f3F317218, %f130;
	setp.gt.u32 	%p26, %r45, 2139095039;
	fma.rn.f32 	%f132, %f115, 0f7F800000, 0f7F800000;
	selp.f32 	%f133, %f132, %f131, %p26;
	setp.eq.f32 	%p27, %f115, 0f00000000;
	selp.f32 	%f134, 0fFF800000, %f133, %p27;
	st.global.f32 	[%rd21], %f134;
	ld.global.u32 	%r49, [%rd20];
	cvt.rn.f32.s32 	%f135, %r49;
	st.global.f32 	[%rd21], %f135;
	mul.wide.s32 	%rd22, %r13, 4;
	add.s64 	%rd23, %rd20, %rd22;
	ld.global.u32 	%r50, [%rd23];
	cvt.rn.f32.s32 	%f136, %r50;
	ld.global.f32 	%f137, [%rd3];
	sub.f32 	%f138, %f136, %f137;
	add.s64 	%rd24, %rd21, %rd22;
	abs.f32 	%f139, %f138;
	setp.eq.f32 	%p28, %f139, 0f00000000;
	selp.f32 	%f140, 0f358637BD, %f139, %p28;
	setp.lt.f32 	%p29, %f140, 0f00800000;
	mul.f32 	%f141, %f140, 0f4B000000;
	selp.f32 	%f142, %f141, %f140, %p29;
	selp.f32 	%f143, 0fC1B80000, 0f00000000, %p29;
	mov.b32 	%r51, %f142;
	add.s32 	%r52, %r51, -1059760811;
	and.b32  	%r53, %r52, -8388608;
	sub.s32 	%r54, %r51, %r53;
	mov.b32 	%f144, %r54;
	cvt.rn.f32.s32 	%f145, %r53;
	fma.rn.f32 	%f146, %f145, 0f34000000, %f143;
	add.f32 	%f147, %f144, 0fBF800000;
	fma.rn.f32 	%f148, %f147, 0fBE055027, 0f3E1039F6;
	fma.rn.f32 	%f149, %f148, %f147, 0fBDF8CDCC;
	fma.rn.f32 	%f150, %f149, %f147, 0f3E0F2955;
	fma.rn.f32 	%f151, %f150, %f147, 0fBE2AD8B9;
	fma.rn.f32 	%f152, %f151, %f147, 0f3E4CED0B;
	fma.rn.f32 	%f153, %f152, %f147, 0fBE7FFF22;
	fma.rn.f32 	%f154, %f153, %f147, 0f3EAAAA78;
	fma.rn.f32 	%f155, %f154, %f147, 0fBF000000;
	mul.f32 	%f156, %f147, %f155;
	fma.rn.f32 	%f157, %f156, %f147, %f147;
	fma.rn.f32 	%f158, %f146, 0f3F317218, %f157;
	setp.gt.u32 	%p30, %r51, 2139095039;
	fma.rn.f32 	%f159, %f142, 0f7F800000, 0f7F800000;
	selp.f32 	%f160, %f159, %f158, %p30;
	setp.eq.f32 	%p31, %f142, 0f00000000;
	selp.f32 	%f161, 0fFF800000, %f160, %p31;
	st.global.f32 	[%rd24], %f161;
	ld.global.u32 	%r55, [%rd23];
	cvt.rn.f32.s32 	%f162, %r55;
	st.global.f32 	[%rd24], %f162;
	add.s32 	%r67, %r67, 2;
$L__BB1_7:
	and.b32  	%r56, %r14, 1;
	setp.eq.b32 	%p32, %r56, 1;
	not.pred 	%p33, %p32;
	@%p33 bra 	$L__BB1_9;
	mad.lo.s32 	%r57, %r67, %r13, %r1;
	mul.wide.s32 	%rd25, %r57, 4;
	add.s64 	%rd26, %rd2, %rd25;
	ld.global.u32 	%r58, [%rd26];
	cvt.rn.f32.s32 	%f163, %r58;
	ld.global.f32 	%f164, [%rd3];
	sub.f32 	%f165, %f163, %f164;
	add.s64 	%rd27, %rd1, %rd25;
	abs.f32 	%f166, %f165;
	setp.eq.f32 	%p34, %f166, 0f00000000;
	selp.f32 	%f167, 0f358637BD, %f166, %p34;
	setp.lt.f32 	%p35, %f167, 0f00800000;
	mul.f32 	%f168, %f167, 0f4B000000;
	selp.f32 	%f169, %f168, %f167, %p35;
	selp.f32 	%f170, 0fC1B80000, 0f00000000, %p35;
	mov.b32 	%r59, %f169;
	add.s32 	%r60, %r59, -1059760811;
	and.b32  	%r61, %r60, -8388608;
	sub.s32 	%r62, %r59, %r61;
	mov.b32 	%f171, %r62;
	cvt.rn.f32.s32 	%f172, %r61;
	fma.rn.f32 	%f173, %f172, 0f34000000, %f170;
	add.f32 	%f174, %f171, 0fBF800000;
	fma.rn.f32 	%f175, %f174, 0fBE055027, 0f3E1039F6;
	fma.rn.f32 	%f176, %f175, %f174, 0fBDF8CDCC;
	fma.rn.f32 	%f177, %f176, %f174, 0f3E0F2955;
	fma.rn.f32 	%f178, %f177, %f174, 0fBE2AD8B9;
	fma.rn.f32 	%f179, %f178, %f174, 0f3E4CED0B;
	fma.rn.f32 	%f180, %f179, %f174, 0fBE7FFF22;
	fma.rn.f32 	%f181, %f180, %f174, 0f3EAAAA78;
	fma.rn.f32 	%f182, %f181, %f174, 0fBF000000;
	mul.f32 	%f183, %f174, %f182;
	fma.rn.f32 	%f184, %f183, %f174, %f174;
	fma.rn.f32 	%f185, %f173, 0f3F317218, %f184;
	setp.gt.u32 	%p36, %r59, 2139095039;
	fma.rn.f32 	%f186, %f169, 0f7F800000, 0f7F800000;
	selp.f32 	%f187, %f186, %f185, %p36;
	setp.eq.f32 	%p37, %f169, 0f00000000;
	selp.f32 	%f188, 0fFF800000, %f187, %p37;
	st.global.f32 	[%rd27], %f188;
	ld.global.u32 	%r63, [%rd26];
	cvt.rn.f32.s32 	%f189, %r63;
	st.global.f32 	[%rd27], %f189;
$L__BB1_9:
	ret;

}
	// .globl	_Z26creatingMeanLogNormalFramePfS_ii
.visible .entry _Z26creatingMeanLogNormalFramePfS_ii(
	.param .u64 .ptr .align 1 _Z26creatingMeanLogNormalFramePfS_ii_param_0,
	.param .u64 .ptr .align 1 _Z26creatingMeanLogNormalFramePfS_ii_param_1,
	.param .u32 _Z26creatingMeanLogNormalFramePfS_ii_param_2,
	.param .u32 _Z26creatingMeanLogNormalFramePfS_ii_param_3
)
{
	.reg .pred 	%p<11>;
	.reg .b32 	%r<38>;
	.reg .b32 	%f<32>;
	.reg .b64 	%rd<43>;
	.reg .b64 	%fd<85>;

	ld.param.u64 	%rd2, [_Z26creatingMeanLogNormalFramePfS_ii_param_0];
	ld.param.u64 	%rd3, [_Z26creatingMeanLogNormalFramePfS_ii_param_1];
	ld.param.u32 	%r23, [_Z26creatingMeanLogNormalFramePfS_ii_param_2];
	ld.param.u32 	%r24, [_Z26creatingMeanLogNormalFramePfS_ii_param_3];
	cvta.to.global.u64 	%rd1, %rd3;
	mov.u32 	%r25, %tid.x;
	mov.u32 	%r26, %ctaid.x;
	mov.u32 	%r27, %ntid.x;
	mad.lo.s32 	%r1, %r26, %r27, %r25;
	setp.ge.s32 	%p1, %r1, %r23;
	@%p1 bra 	$L__BB2_15;
	setp.lt.s32 	%p2, %r24, 1;
	mov.f64 	%fd84, 0d0000000000000000;
	@%p2 bra 	$L__BB2_14;
	and.b32  	%r2, %r24, 15;
	setp.lt.u32 	%p3, %r24, 16;
	mov.f64 	%fd84, 0d0000000000000000;
	mov.b32 	%r34, 0;
	@%p3 bra 	$L__BB2_5;
	and.b32  	%r34, %r24, 2147483632;
	neg.s32 	%r32, %r34;
	shl.b32 	%r5, %r23, 4;
	mov.f64 	%fd84, 0d0000000000000000;
	mul.wide.s32 	%rd6, %r23, 4;
	mov.u32 	%r31, %r1;
$L__BB2_4:
	.pragma "nounroll";
	mul.wide.s32 	%rd4, %r31, 4;
	add.s64 	%rd5, %rd1, %rd4;
	ld.global.f32 	%f1, [%rd5];
	cvt.f64.f32 	%fd18, %f1;
	add.f64 	%fd19, %fd84, %fd18;
	add.s64 	%rd7, %rd5, %rd6;
	ld.global.f32 	%f2, [%rd7];
	cvt.f64.f32 	%fd20, %f2;
	add.f64 	%fd21, %fd19, %fd20;
	add.s64 	%rd8, %rd7, %rd6;
	ld.global.f32 	%f3, [%rd8];
	cvt.f64.f32 	%fd22, %f3;
	add.f64 	%fd23, %fd21, %fd22;
	add.s64 	%rd9, %rd8, %rd6;
	ld.global.f32 	%f4, [%rd9];
	cvt.f64.f32 	%fd24, %f4;
	add.f64 	%fd25, %fd23, %fd24;
	add.s64 	%rd10, %rd9, %rd6;
	ld.global.f32 	%f5, [%rd10];
	cvt.f64.f32 	%fd26, %f5;
	add.f64 	%fd27, %fd25, %fd26;
	add.s64 	%rd11, %rd10, %rd6;
	ld.global.f32 	%f6, [%rd11];
	cvt.f64.f32 	%fd28, %f6;
	add.f64 	%fd29, %fd27, %fd28;
	add.s64 	%rd12, %rd11, %rd6;
	ld.global.f32 	%f7, [%rd12];
	cvt.f64.f32 	%fd30, %f7;
	add.f64 	%fd31, %fd29, %fd30;
	add.s64 	%rd13, %rd12, %rd6;
	ld.global.f32 	%f8, [%rd13];
	cvt.f64.f32 	%fd32, %f8;
	add.f64 	%fd33, %fd31, %fd32;
	add.s64 	%rd14, %rd13, %rd6;
	ld.global.f32 	%f9, [%rd14];
	cvt.f64.f32 	%fd34, %f9;
	add.f64 	%fd35, %fd33, %fd34;
	add.s64 	%rd15, %rd14, %rd6;
	ld.global.f32 	%f10, [%rd15];
	cvt.f64.f32 	%fd36, %f10;
	add.f64 	%fd37, %fd35, %fd36;
	add.s64 	%rd16, %rd15, %rd6;
	ld.global.f32 	%f11, [%rd16];
	cvt.f64.f32 	%fd38, %f11;
	add.f64 	%fd39, %fd37, %fd38;
	add.s64 	%rd17, %rd16, %rd6;
	ld.global.f32 	%f12, [%rd17];
	cvt.f64.f32 	%fd40, %f12;
	add.f64 	%fd41, %fd39, %fd40;
	add.s64 	%rd18, %rd17, %rd6;
	ld.global.f32 	%f13, [%rd18];
	cvt.f64.f32 	%fd42, %f13;
	add.f64 	%fd43, %fd41, %fd42;
	add.s64 	%rd19, %rd18, %rd6;
	ld.global.f32 	%f14, [%rd19];
	cvt.f64.f32 	%fd44, %f14;
	add.f64 	%fd45, %fd43, %fd44;
	add.s64 	%rd20, %rd19, %rd6;
	ld.global.f32 	%f15, [%rd20];
	cvt.f64.f32 	%fd46, %f15;
	add.f64 	%fd47, %fd45, %fd46;
	add.s64 	%rd21, %rd20, %rd6;
	ld.global.f32 	%f16, [%rd21];
	cvt.f64.f32 	%fd48, %f16;
	add.f64 	%fd84, %fd47, %fd48;
	add.s32 	%r32, %r32, 16;
	add.s32 	%r31, %r31, %r5;
	setp.ne.s32 	%p4, %r32, 0;
	@%p4 bra 	$L__BB2_4;
$L__BB2_5:
	setp.eq.s32 	%p5, %r2, 0;
	@%p5 bra 	$L__BB2_14;
	and.b32  	%r11, %r24, 7;
	setp.lt.u32 	%p6, %r2, 8;
	@%p6 bra 	$L__BB2_8;
	mad.lo.s32 	%r29, %r34, %r23, %r1;
	mul.wide.s32 	%rd22, %r29, 4;
	add.s64 	%rd23, %rd1, %rd22;
	ld.global.f32 	%f17, [%rd23];
	cvt.f64.f32 	%fd50, %f17;
	add.f64 	%fd51, %fd84, %fd50;
	mul.wide.s32 	%rd24, %r23, 4;
	add.s64 	%rd25, %rd23, %rd24;
	ld.global.f32 	%f18, [%rd25];
	cvt.f64.f32 	%fd52, %f18;
	add.f64 	%fd53, %fd51, %fd52;
	add.s64 	%rd26, %rd25, %rd24;
	ld.global.f32 	%f19, [%rd26];
	cvt.f64.f32 	%fd54, %f19;
	add.f64 	%fd55, %fd53, %fd54;
	add.s64 	%rd27, %rd26, %rd24;
	ld.global.f32 	%f20, [%rd27];
	cvt.f64.f32 	%fd56, %f20;
	add.f64 	%fd57, %fd55, %fd56;
	add.s64 	%rd28, %rd27, %rd24;
	ld.global.f32 	%f21, [%rd28];
	cvt.f64.f32 	%fd58, %f21;
	add.f64 	%fd59, %fd57, %fd58;
	add.s64 	%rd29, %rd28, %rd24;
	ld.global.f32 	%f22, [%rd29];
	cvt.f64.f32 	%fd60, %f22;
	add.f64 	%fd61, %fd59, %fd60;
	add.s64 	%rd30, %rd29, %rd24;
	ld.global.f32 	%f23, [%rd30];
	cvt.f64.f32 	%fd62, %f23;
	add.f64 	%fd63, %fd61, %fd62;
	add.s64 	%rd31, %rd30, %rd24;
	ld.global.f32 	%f24, [%rd31];
	cvt.f64.f32 	%fd64, %f24;
	add.f64 	%fd84, %fd63, %fd64;
	add.s32 	%r34, %r34, 8;
$L__BB2_8:
	setp.eq.s32 	%p7, %r11, 0;
	@%p7 bra 	$L__BB2_14;
	and.b32  	%r14, %r24, 3;
	setp.lt.u32 	%p8, %r11, 4;
	@%p8 bra 	$L__BB2_11;
	mad.lo.s32 	%r30, %r34, %r23, %r1;
	mul.wide.s32 	%rd32, %r30, 4;
	add.s64 	%rd33, %rd1, %rd32;
	ld.global.f32 	%f25, [%rd33];
	cvt.f64.f32 	%fd66, %f25;
	add.f64 	%fd67, %fd84, %fd66;
	mul.wide.s32 	%rd34, %r23, 4;
	add.s64 	%rd35, %rd33, %rd34;
	ld.global.f32 	%f26, [%rd35];
	cvt.f64.f32 	%fd68, %f26;
	add.f64 	%fd69, %fd67, %fd68;
	add.s64 	%rd36, %rd35, %rd34;
	ld.global.f32 	%f27, [%rd36];
	cvt.f64.f32 	%fd70, %f27;
	add.f64 	%fd71, %fd69, %fd70;
	add.s64 	%rd37, %rd36, %rd34;
	ld.global.f32 	%f28, [%rd37];
	cvt.f64.f32 	%fd72, %f28;
	add.f64 	%fd84, %fd71, %fd72;
	add.s32 	%r34, %r34, 4;
$L__BB2_11:
	setp.eq.s32 	%p9, %r14, 0;
	@%p9 bra 	$L__BB2_14;
	mad.lo.s32 	%r37, %r34, %r23, %r1;
	neg.s32 	%r36, %r14;
$L__BB2_13:
	.pragma "nounroll";
	mul.wide.s32 	%rd38, %r37, 4;
	add.s64 	%rd39, %rd1, %rd38;
	ld.global.f32 	%f29, [%rd39];
	cvt.f64.f32 	%fd73, %f29;
	add.f64 	%fd84, %fd84, %fd73;
	add.s32 	%r37, %r37, %r23;
	add.s32 	%r36, %r36, 1;
	setp.ne.s32 	%p10, %r36, 0;
	@%p10 bra 	$L__BB2_13;
$L__BB2_14:
	cvt.rn.f32.s32 	%f30, %r24;
	cvt.f64.f32 	%fd74, %f30;
	div.rn.f64 	%fd75, %fd84, %fd74;
	cvt.rn.f32.f64 	%f31, %fd75;
	cvta.to.global.u64 	%rd40, %rd2;
	mul.wide.s32 	%rd41, %r1, 4;
	add.s64 	%rd42, %rd40, %rd41;
	st.global.f32 	[%rd42], %f31;
$L__BB2_15:
	ret;

}
	// .globl	_Z28creatingMedianLogNormalFramePfS_ii
.visible .entry _Z28creatingMedianLogNormalFramePfS_ii(
	.param .u64 .ptr .align 1 _Z28creatingMedianLogNormalFramePfS_ii_param_0,
	.param .u64 .ptr .align 1 _Z28creatingMedianLogNormalFramePfS_ii_param_1,
	.param .u32 _Z28creatingMedianLogNormalFramePfS_ii_param_2,
	.param .u32 _Z28creatingMedianLogNormalFramePfS_ii_param_3
)
{
	.local .align 16 .b8 	__local_depot3[48];
	.reg .b64 	%SP;
	.reg .b64 	%SPL;
	.reg .pred 	%p<130>;
	.reg .b32 	%r<338>;
	.reg .b32 	%f<240>;
	.reg .b64 	%rd<193>;
	.reg .b64 	%fd<23>;

	mov.u64 	%SPL, __local_depot3;
	cvta.local.u64 	%SP, %SPL;
	ld.param.u64 	%rd25, [_Z28creatingMedianLogNormalFramePfS_ii_param_1];
	ld.param.u32 	%r90, [_Z28creatingMedianLogNormalFramePfS_ii_param_2];
	ld.param.u32 	%r91, [_Z28creatingMedianLogNormalFramePfS_ii_param_3];
	cvta.to.global.u64 	%rd1, %rd25;
	add.u64 	%rd2, %SPL, 0;
	add.u64 	%rd27, %SP, 16;
	add.u64 	%rd3, %SPL, 16;
	mov.u32 	%r92, %tid.x;
	mov.u32 	%r93, %ctaid.x;
	mov.u32 	%r94, %ntid.x;
	mad.lo.s32 	%r1, %r93, %r94, %r92;
	setp.ge.s32 	%p1, %r1, %r90;
	@%p1 bra 	$L__BB3_153;
	setp.lt.s32 	%p2, %r91, 1;
	@%p2 bra 	$L__BB3_14;
	and.b32  	%r2, %r91, 15;
	setp.lt.u32 	%p3, %r91, 16;
	mov.b32 	%r298, 0;
	@%p3 bra 	$L__BB3_5;
	and.b32  	%r298, %r91, 2147483632;
	mov.b32 	%r296, 0;
$L__BB3_4:
	.pragma "nounroll";
	mul.wide.u32 	%rd28, %r296, 4;
	add.s64 	%rd29, %rd2, %rd28;
	mov.b32 	%r97, 0;
	st.local.v4.u32 	[%rd29], {%r97, %r97, %r97, %r97};
	st.local.v4.u32 	[%rd29+16], {%r97, %r97, %r97, %r97};
	st.local.v4.u32 	[%rd29+32], {%r97, %r97, %r97, %r97};
	st.local.v4.u32 	[%rd29+48], {%r97, %r97, %r97, %r97};
	add.s32 	%r296, %r296, 16;
	setp.ne.s32 	%p4, %r296, %r298;
	@%p4 bra 	$L__BB3_4;
$L__BB3_5:
	setp.eq.s32 	%p5, %r2, 0;
	@%p5 bra 	$L__BB3_14;
	and.b32  	%r7, %r91, 7;
	setp.lt.u32 	%p6, %r2, 8;
	@%p6 bra 	$L__BB3_8;
	mul.wide.u32 	%rd30, %r298, 4;
	add.s64 	%rd31, %rd2, %rd30;
	mov.b32 	%r98, 0;
	st.local.u32 	[%rd31], %r98;
	st.local.u32 	[%rd31+4], %r98;
	st.local.u32 	[%rd31+8], %r98;
	st.local.u32 	[%rd31+12], %r98;
	st.local.u32 	[%rd31+16], %r98;
	st.local.u32 	[%rd31+20], %r98;
	st.local.u32 	[%rd31+24], %r98;
	st.local.u32 	[%rd31+28], %r98;
	add.s32 	%r298, %r298, 8;
$L__BB3_8:
	setp.eq.s32 	%p7, %r7, 0;
	@%p7 bra 	$L__BB3_14;
	and.b32  	%r10, %r91, 3;
	setp.lt.u32 	%p8, %r7, 4;
	@%p8 bra 	$L__BB3_11;
	mul.wide.u32 	%rd32, %r298, 4;
	add.s64 	%rd33, %rd2, %rd32;
	mov.b32 	%r99, 0;
	st.local.u32 	[%rd33], %r99;
	st.local.u32 	[%rd33+4], %r99;
	st.local.u32 	[%rd33+8], %r99;
	st.local.u32 	[%rd33+12], %r99;
	add.s32 	%r298, %r298, 4;
$L__BB3_11:
	setp.eq.s32 	%p9, %r10, 0;
	@%p9 bra 	$L__BB3_14;
	mov.b32 	%r301, 0;
$L__BB3_13:
	.pragma "nounroll";
	mul.wide.u32 	%rd34, %r298, 4;
	add.s64 	%rd35, %rd2, %rd34;
	mov.b32 	%r101, 0;
	st.local.u32 	[%rd35], %r101;
	add.s32 	%r298, %r298, 1;
	add.s32 	%r301, %r301, 1;
	setp.ne.s32 	%p10, %r301, %r10;
	@%p10 bra 	$L__BB3_13;
$L__BB3_14:
	and.b32  	%r102, %r91, 1;
	setp.eq.b32 	%p11, %r102, 1;
	mov.f32 	%f219, 0f00000000;
	@%p11 bra 	$L__BB3_86;
	shr.s32 	%r17, %r91, 1;
	add.s32 	%r18, %r17, -1;
	setp.lt.s32 	%p56, %r17, 0;
	@%p56 bra 	$L__BB3_152;
	setp.lt.s32 	%p57, %r91, 1;
	@%p57 bra 	$L__BB3_45;
	and.b32  	%r266, %r91, 2147483644;
	neg.s32 	%r19, %r266;
	shl.b32 	%r20, %r90, 2;
	mov.b32 	%r303, 0;
	mov.b32 	%r309, -1;
	mov.f32 	%f185, 0f00000000;
	mov.f32 	%f176, 0f4B189680;
	mov.u64 	%rd179, $str$1;
	mov.u64 	%rd185, $str$2;
	mov.u64 	%rd171, $str;
	mul.wide.s32 	%rd174, %r90, 4;
	add.s64 	%rd4, %rd2, 8;
$L__BB3_18:
	setp.lt.u32 	%p110, %r91, 4;
	mov.b32 	%r313, 0;
	@%p110 bra 	$L__BB3_33;
	mov.b32 	%r305, 1;
	mov.u32 	%r304, %r1;
	mov.u64 	%rd192, %rd4;
	mov.u32 	%r306, %r19;
$L__BB3_20:
	mul.wide.s32 	%rd155, %r304, 4;
	add.s64 	%rd6, %rd1, %rd155;
	ld.global.f32 	%f4, [%rd6];
	setp.geu.f32 	%p111, %f4, %f176;
	@%p111 bra 	$L__BB3_23;
	ld.local.u32 	%r270, [%rd192+-8];
	setp.ne.s32 	%p112, %r270, 0;
	@%p112 bra 	$L__BB3_23;
	cvt.f64.f32 	%fd16, %f4;
	st.local.f64 	[%rd3], %fd16;
	mov.u64 	%rd156, $str;
	cvta.global.u64 	%rd157, %rd156;
	add.u64 	%rd158, %SP, 16;
	{ // callseq 46, 0
	.param .b64 param0;
	st.param.b64 	[param0], %rd157;
	.param .b64 param1;
	st.param.b64 	[param1], %rd158;
	.param .b32 retval0;
	call.uni (retval0), 
	vprintf, 
	(
	param0, 
	param1
	);
	ld.param.b32 	%r271, [retval0];
	} // callseq 46
	add.s32 	%r309, %r305, -1;
	mov.f32 	%f176, %f4;
$L__BB3_23:
	mul.wide.s32 	%rd7, %r90, 4;
	add.s64 	%rd8, %rd6, %rd7;
	ld.global.f32 	%f6, [%rd8];
	setp.geu.f32 	%p113, %f6, %f176;
	@%p113 bra 	$L__BB3_26;
	ld.local.u32 	%r273, [%rd192+-4];
	setp.ne.s32 	%p114, %r273, 0;
	@%p114 bra 	$L__BB3_26;
	cvt.f64.f32 	%fd17, %f6;
	st.local.f64 	[%rd3], %fd17;
	mov.u64 	%rd159, $str;
	cvta.global.u64 	%rd160, %rd159;
	add.u64 	%rd161, %SP, 16;
	{ // callseq 47, 0
	.param .b64 param0;
	st.param.b64 	[param0], %rd160;
	.param .b64 param1;
	st.param.b64 	[param1], %rd161;
	.param .b32 retval0;
	call.uni (retval0), 
	vprintf, 
	(
	param0, 
	param1
	);
	ld.param.b32 	%r274, [retval0];
	} // callseq 47
	mov.u32 	%r309, %r305;
	mov.f32 	%f176, %f6;
$L__BB3_26:
	add.s64 	%rd9, %rd8, %rd7;
	ld.global.f32 	%f8, [%rd9];
	setp.geu.f32 	%p115, %f8, %f176;
	@%p115 bra 	$L__BB3_29;
	ld.local.u32 	%r276, [%rd192];
	setp.ne.s32 	%p116, %r276, 0;
	@%p116 bra 	$L__BB3_29;
	cvt.f64.f32 	%fd18, %f8;
	st.local.f64 	[%rd3], %fd18;
	mov.u64 	%rd162, $str;
	cvta.global.u64 	%rd163, %rd162;
	add.u64 	%rd164, %SP, 16;
	{ // callseq 48, 0
	.param .b64 param0;
	st.param.b64 	[param0], %rd163;
	.param .b64 param1;
	st.param.b64 	[param1], %rd164;
	.param .b32 retval0;
	call.uni (retval0), 
	vprintf, 
	(
	param0, 
	param1
	);
	ld.param.b32 	%r277, [retval0];
	} // callseq 48
	add.s32 	%r309, %r305, 1;
	mov.f32 	%f176, %f8;
$L__BB3_29:
	add.s64 	%rd165, %rd9, %rd7;
	ld.global.f32 	%f10, [%rd165];
	setp.geu.f32 	%p117, %f10, %f176;
	@%p117 bra 	$L__BB3_32;
	ld.local.u32 	%r279, [%rd192+4];
	setp.ne.s32 	%p118, %r279, 0;
	@%p118 bra 	$L__BB3_32;
	cvt.f64.f32 	%fd19, %f10;
	st.local.f64 	[%rd3], %fd19;
	mov.u64 	%rd166, $str;
	cvta.global.u64 	%rd167, %rd166;
	add.u64 	%rd168, %SP, 16;
	{ // callseq 49, 0
	.param .b64 param0;
	st.param.b64 	[param0], %rd167;
	.param .b64 param1;
	st.param.b64 	[param1], %rd168;
	.param .b32 retval0;
	call.uni (retval0), 
	vprintf, 
	(
	param0, 
	param1
	);
	ld.param.b32 	%r280, [retval0];
	} // callseq 49
	add.s32 	%r309, %r305, 2;
	mov.f32 	%f176, %f10;
$L__BB3_32:
	and.b32  	%r313, %r91, 2147483644;
	add.s32 	%r306, %r306, 4;
	add.s32 	%r305, %r305, 4;
	add.s64 	%rd192, %rd192, 16;
	add.s32 	%r304, %r304, %r20;
	setp.eq.s32 	%p119, %r306, 0;
	@%p119 bra 	$L__BB3_33;
	bra.uni 	$L__BB3_20;
$L__BB3_33:
	and.b32  	%r282, %r91, 2;
	setp.eq.s32 	%p120, %r282, 0;
	@%p120 bra 	$L__BB3_40;
	mad.lo.s32 	%r283, %r313, %r90, %r1;
	mul.wide.s32 	%rd169, %r283, 4;
	add.s64 	%rd11, %rd1, %rd169;
	ld.global.f32 	%f16, [%rd11];
	setp.geu.f32 	%p121, %f16, %f176;
	mul.wide.u32 	%rd170, %r313, 4;
	add.s64 	%rd12, %rd2, %rd170;
	@%p121 bra 	$L__BB3_37;
	ld.local.u32 	%r284, [%rd12];
	setp.ne.s32 	%p122, %r284, 0;
	@%p122 bra 	$L__BB3_37;
	cvt.f64.f32 	%fd20, %f16;
	st.local.f64 	[%rd3], %fd20;
	cvta.global.u64 	%rd172, %rd171;
	{ // callseq 50, 0
	.param .b64 param0;
	st.param.b64 	[param0], %rd172;
	.param .b64 param1;
	st.param.b64 	[param1], %rd27;
	.param .b32 retval0;
	call.uni (retval0), 
	vprintf, 
	(
	param0, 
	param1
	);
	ld.param.b32 	%r285, [retval0];
	} // callseq 50
	mov.u32 	%r309, %r313;
	mov.f32 	%f176, %f16;
$L__BB3_37:
	add.s64 	%rd175, %rd11, %rd174;
	ld.global.f32 	%f18, [%rd175];
	setp.geu.f32 	%p123, %f18, %f176;
	@%p123 bra 	$L__BB3_40;
	ld.local.u32 	%r287, [%rd12+4];
	setp.ne.s32 	%p124, %r287, 0;
	@%p124 bra 	$L__BB3_40;
	cvt.f64.f32 	%fd21, %f18;
	st.local.f64 	[%rd3], %fd21;
	cvta.global.u64 	%rd177, %rd171;
	{ // callseq 51, 0
	.param .b64 param0;
	st.param.b64 	[param0], %rd177;
	.param .b64 param1;
	st.param.b64 	[param1], %rd27;
	.param .b32 retval0;
	call.uni (retval0), 
	vprintf, 
	(
	param0, 
	param1
	);
	ld.param.b32 	%r288, [retval0];
	} // callseq 51
	add.s32 	%r309, %r313, 1;
	mov.f32 	%f176, %f18;
$L__BB3_40:
	setp.eq.s32 	%p125, %r309, -1;
	@%p125 bra 	$L__BB3_41;
	bra.uni 	$L__BB3_42;
$L__BB3_41:
	cvta.global.u64 	%rd180, %rd179;
	{ // callseq 52, 0
	.param .b64 param0;
	st.param.b64 	[param0], %rd180;
	.param .b64 param1;
	st.param.b64 	[param1], 0;
	.param .b32 retval0;
	call.uni (retval0), 
	vprintf, 
	(
	param0, 
	param1
	);
	ld.param.b32 	%r290, [retval0];
	} // callseq 52
$L__BB3_42:
	mul.wide.s32 	%rd181, %r309, 4;
	add.s64 	%rd182, %rd2, %rd181;
	mov.b32 	%r292, 1;
	st.local.u32 	[%rd182], %r292;
	setp.ne.s32 	%p126, %r303, %r18;
	setp.ne.s32 	%p127, %r303, %r17;
	and.pred  	%p128, %p126, %p127;
	@%p128 bra 	$L__BB3_44;
	mad.lo.s32 	%r293, %r309, %r90, %r1;
	mul.wide.s32 	%rd183, %r293, 4;
	add.s64 	%rd184, %rd1, %rd183;
	ld.global.f32 	%f170, [%rd184];
	add.f32 	%f185, %f185, %f170;
	cvt.f64.f32 	%fd22, %f185;
	st.local.f64 	[%rd3], %fd22;
	st.local.v2.u32 	[%rd3+8], {%r309, %r18};
	st.local.u32 	[%rd3+16], %r17;
	cvta.global.u64 	%rd186, %rd185;
	{ // callseq 53, 0
	.param .b64 param0;
	st.param.b64 	[param0], %rd186;
	.param .b64 param1;
	st.param.b64 	[param1], %rd27;
	.param .b32 retval0;
	call.uni (retval0), 
	vprintf, 
	(
	param0, 
	param1
	);
	ld.param.b32 	%r294, [retval0];
	} // callseq 53
$L__BB3_44:
	setp.eq.s32 	%p129, %r303, %r17;
	add.s32 	%r303, %r303, 1;
	@%p129 bra 	$L__BB3_85;
	bra.uni 	$L__BB3_18;
$L__BB3_45:
	add.s32 	%r45, %r17, 1;
	and.b32  	%r46, %r45, 7;
	setp.lt.u32 	%p58, %r17, 7;
	sub.s32 	%r174, %r1, %r90;
	mul.wide.s32 	%rd79, %r174, 4;
	add.s64 	%rd13, %rd1, %rd79;
	mov.b32 	%r319, 0;
	mov.f32 	%f185, 0f00000000;
	@%p58 bra 	$L__BB3_64;
	and.b32  	%r319, %r45, 2147483640;
	mov.b32 	%r317, 0;
	mov.f32 	%f185, 0f00000000;
	mov.u64 	%rd80, $str$1;
	mov.u64 	%rd82, $str$2;
$L__BB3_47:
	.pragma "nounroll";
	cvta.global.u64 	%rd81, %rd80;
	{ // callseq 16, 0
	.param .b64 param0;
	st.param.b64 	[param0], %rd81;
	.param .b64 param1;
	st.param.b64 	[param1], 0;
	.param .b32 retval0;
	call.uni (retval0), 
	vprintf, 
	(
	param0, 
	param1
	);
	ld.param.b32 	%r176, [retval0];
	} // callseq 16
	setp.ne.s32 	%p59, %r317, %r18;
	setp.ne.s32 	%p60, %r317, %r17;
	and.pred  	%p61, %p59, %p60;
	@%p61 bra 	$L__BB3_49;
	ld.global.f32 	%f150, [%rd13];
	add.f32 	%f185, %f185, %f150;
	cvt.f64.f32 	%fd1, %f185;
	st.local.f64 	[%rd3], %fd1;
	mov.b32 	%r178, -1;
	st.local.v2.u32 	[%rd3+8], {%r178, %r18};
	st.local.u32 	[%rd3+16], %r17;
	cvta.global.u64 	%rd83, %rd82;
	{ // callseq 17, 0
	.param .b64 param0;
	st.param.b64 	[param0], %rd83;
	.param .b64 param1;
	st.param.b64 	[param1], %rd27;
	.param .b32 retval0;
	call.uni (retval0), 
	vprintf, 
	(
	param0, 
	param1
	);
	ld.param.b32 	%r179, [retval0];
	} // callseq 17
$L__BB3_49:
	add.s32 	%r181, %r317, 1;
	cvta.global.u64 	%rd86, %rd80;
	{ // callseq 18, 0
	.param .b64 param0;
	st.param.b64 	[param0], %rd86;
	.param .b64 param1;
	st.param.b64 	[param1], 0;
	.param .b32 retval0;
	call.uni (retval0), 
	vprintf, 
	(
	param0, 
	param1
	);
	ld.param.b32 	%r182, [retval0];
	} // callseq 18
	setp.ne.s32 	%p62, %r181, %r18;
	setp.ne.s32 	%p63, %r181, %r17;
	and.pred  	%p64, %p62, %p63;
	@%p64 bra 	$L__BB3_51;
	ld.global.f32 	%f151, [%rd13];
	add.f32 	%f185, %f185, %f151;
	cvt.f64.f32 	%fd2, %f185;
	st.local.f64 	[%rd3], %fd2;
	mov.b32 	%r184, -1;
	st.local.v2.u32 	[%rd3+8], {%r184, %r18};
	st.local.u32 	[%rd3+16], %r17;
	cvta.global.u64 	%rd88, %rd82;
	{ // callseq 19, 0
	.param .b64 param0;
	st.param.b64 	[param0], %rd88;
	.param .b64 param1;
	st.param.b64 	[param1], %rd27;
	.param .b32 retval0;
	call.uni (retval0), 
	vprintf, 
	(
	param0, 
	param1
	);
	ld.param.b32 	%r185, [retval0];
	} // callseq 19
$L__BB3_51:
	add.s32 	%r187, %r317, 2;
	cvta.global.u64 	%rd91, %rd80;
	{ // callseq 20, 0
	.param .b64 param0;
	st.param.b64 	[param0], %rd91;
	.param .b64 param1;
	st.param.b64 	[param1], 0;
	.param .b32 retval0;
	call.uni (retval0), 
	vprintf, 
	(
	param0, 
	param1
	);
	ld.param.b32 	%r188, [retval0];
	} // callseq 20
	setp.ne.s32 	%p65, %r187, %r18;
	setp.ne.s32 	%p66, %r187, %r17;
	and.pred  	%p67, %p65, %p66;
	@%p67 bra 	$L__BB3_53;
	ld.global.f32 	%f152, [%rd13];
	add.f32 	%f185, %f185, %f152;
	cvt.f64.f32 	%fd3, %f185;
	st.local.f64 	[%rd3], %fd3;
	mov.b32 	%r190, -1;
	st.local.v2.u32 	[%rd3+8], {%r190, %r18};
	st.local.u32 	[%rd3+16], %r17;
	cvta.global.u64 	%rd93, %rd82;
	{ // callseq 21, 0
	.param .b64 param0;
	st.param.b64 	[param0], %rd93;
	.param .b64 param1;
	st.param.b64 	[param1], %rd27;
	.param .b32 retval0;
	call.uni (retval0), 
	vprintf, 
	(
	param0, 
	param1
	);
	ld.param.b32 	%r191, [retval0];
	} // callseq 21
$L__BB3_53:
	add.s32 	%r193, %r317, 3;
	cvta.global.u64 	%rd96, %rd80;
	{ // callseq 22, 0
	.param .b64 param0;
	st.param.b64 	[param0], %rd96;
	.param .b64 param1;
	st.param.b64 	[param1], 0;
	.param .b32 retval0;
	call.uni (retval0), 
	vprintf, 
	(
	param0, 
	param1
	);
	ld.param.b32 	%r194, [retval0];
	} // callseq 22
	setp.ne.s32 	%p68, %r193, %r18;
	setp.ne.s32 	%p69, %r193, %r17;
	and.pred  	%p70, %p68, %p69;
	@%p70 bra 	$L__BB3_55;
	ld.global.f32 	%f153, [%rd13];
	add.f32 	%f185, %f185, %f153;
	cvt.f64.f32 	%fd4, %f185;
	st.local.f64 	[%rd3], %fd4;
	mov.b32 	%r196, -1;
	st.local.v2.u32 	[%rd3+8], {%r196, %r18};
	st.local.u32 	[%rd3+16], %r17;
	cvta.global.u64 	%rd98, %rd82;
	{ // callseq 23, 0
	.param .b64 param0;
	st.param.b64 	[param0], %rd98;
	.param .b64 param1;
	st.param.b64 	[param1], %rd27;
	.param .b32 retval0;
	call.uni (retval0), 
	vprintf, 
	(
	param0, 
	param1
	);
	ld.param.b32 	%r197, [retval0];
	} // callseq 23
$L__BB3_55:
	add.s32 	%r199, %r317, 4;
	cvta.global.u64 	%rd101, %rd80;
	{ // callseq 24, 0
	.param .b64 param0;
	st.param.b64 	[param0], %rd101;
	.param .b64 param1;
	st.param.b64 	[param1], 0;
	.param .b32 retval0;
	call.uni (retval0), 
	vprintf, 
	(
	param0, 
	param1
	);
	ld.param.b32 	%r200, [retval0];
	} // callseq 24
	setp.ne.s32 	%p71, %r199, %r18;
	setp.ne.s32 	%p72, %r199, %r17;
	and.pred  	%p73, %p71, %p72;
	@%p73 bra 	$L__BB3_57;
	ld.global.f32 	%f154, [%rd13];
	add.f32 	%f185, %f185, %f154;
	cvt.f64.f32 	%fd5, %f185;
	st.local.f64 	[%rd3], %fd5;
	mov.b32 	%r202, -1;
	st.local.v2.u32 	[%rd3+8], {%r202, %r18};
	st.local.u32 	[%rd3+16], %r17;
	cvta.global.u64 	%rd103, %rd82;
	{ // callseq 25, 0
	.param .b64 param0;
	st.param.b64 	[param0], %rd103;
	.param .b64 param1;
	st.param.b64 	[param1], %rd27;
	.param .b32 retval0;
	call.uni (retval0), 
	vprintf, 
	(
	param0, 
	param1
	);
	ld.param.b32 	%r203, [retval0];
	} // callseq 25
$L__BB3_57:
	add.s32 	%r205, %r317, 5;
	cvta.global.u64 	%rd106, %rd80;
	{ // callseq 26, 0
	.param .b64 param0;
	st.param.b64 	[param0], %rd106;
	.param .b64 param1;
	st.param.b64 	[param1], 0;
	.param .b32 retval0;
	call.uni (retval0), 
	vprintf, 
	(
	param0, 
	param1
	);
	ld.param.b32 	%r206, [retval0];
	} // callseq 26
	setp.ne.s32 	%p74, %r205, %r18;
	setp.ne.s32 	%p75, %r205, %r17;
	and.pred  	%p76, %p74, %p75;
	@%p76 bra 	$L__BB3_59;
	ld.global.f32 	%f155, [%rd13];
	add.f32 	%f185, %f185, %f155;
	cvt.f64.f32 	%fd6, %f185;
	st.local.f64 	[%rd3], %fd6;
	mov.b32 	%r208, -1;
	st.local.v2.u32 	[%rd3+8], {%r208, %r18};
	st.local.u32 	[%rd3+16], %r17;
	cvta.global.u64 	%rd108, %rd82;
	{ // callseq 27, 0
	.param .b64 param0;
	st.param.b64 	[param0], %rd108;
	.param .b64 param1;
	st.param.b64 	[param1], %rd27;
	.param .b32 retval0;
	call.uni (retval0), 
	vprintf, 
	(
	param0, 
	param1
	);
	ld.param.b32 	%r209, [retval0];
	} // callseq 27
$L__BB3_59:
	add.s32 	%r211, %r317, 6;
	cvta.global.u64 	%rd111, %rd80;
	{ // callseq 28, 0
	.param .b64 param0;
	st.param.b64 	[param0], %rd111;
	.param .b64 param1;
	st.param.b64 	[param1], 0;
	.param .b32 retval0;
	call.uni (retval0), 
	vprintf, 
	(
	param0, 
	param1
	);
	ld.param.b32 	%r212, [retval0];
	} // callseq 28
	setp.ne.s32 	%p77, %r211, %r18;
	setp.ne.s32 	%p78, %r211, %r17;
	and.pred  	%p79, %p77, %p78;
	@%p79 bra 	$L__BB3_61;
	ld.global.f32 	%f156, [%rd13];
	add.f32 	%f185, %f185, %f156;
	cvt.f64.f32 	%fd7, %f185;
	st.local.f64 	[%rd3], %fd7;
	mov.b32 	%r214, -1;
	st.local.v2.u32 	[%rd3+8], {%r214, %r18};
	st.local.u32 	[%rd3+16], %r17;
	cvta.global.u64 	%rd113, %rd82;
	{ // callseq 29, 0
	.param .b64 param0;
	st.param.b64 	[param0], %rd113;
	.param .b64 param1;
	st.param.b64 	[param1], %rd27;
	.param .b32 retval0;
	call.uni (retval0), 
	vprintf, 
	(
	param0, 
	param1
	);
	ld.param.b32 	%r215, [retval0];
	} // callseq 29
$L__BB3_61:
	add.s32 	%r217, %r317, 7;
	cvta.global.u64 	%rd116, %rd80;
	{ // callseq 30, 0
	.param .b64 param0;
	st.param.b64 	[param0], %rd116;
	.param .b64 param1;
	st.param.b64 	[param1], 0;
	.param .b32 retval0;
	call.uni (retval0), 
	vprintf, 
	(
	param0, 
	param1
	);
	ld.param.b32 	%r218, [retval0];
	} // callseq 30
	setp.ne.s32 	%p80, %r217, %r18;
	setp.ne.s32 	%p81, %r217, %r17;
	and.pred  	%p82, %p80, %p81;
	@%p82 bra 	$L__BB3_63;
	ld.global.f32 	%f157, [%rd13];
	add.f32 	%f185, %f185, %f157;
	cvt.f64.f32 	%fd8, %f185;
	st.local.f64 	[%rd3], %fd8;
	mov.b32 	%r220, -1;
	st.local.v2.u32 	[%rd3+8], {%r220, %r18};
	st.local.u32 	[%rd3+16], %r17;
	cvta.global.u64 	%rd118, %rd82;
	{ // callseq 31, 0
	.param .b64 param0;
	st.param.b64 	[param0], %rd118;
	.param .b64 param1;
	st.param.b64 	[param1], %rd27;
	.param .b32 retval0;
	call.uni (retval0), 
	vprintf, 
	(
	param0, 
	param1
	);
	ld.param.b32 	%r221, [retval0];
	} // callseq 31
$L__BB3_63:
	add.s32 	%r317, %r317, 8;
	setp.ne.s32 	%p83, %r317, %r319;
	@%p83 bra 	$L__BB3_47;
$L__BB3_64:
	setp.eq.s32 	%p84, %r46, 0;
	@%p84 bra 	$L__BB3_85;
	setp.lt.u32 	%p85, %r46, 4;
	@%p85 bra 	$L__BB3_75;
	mov.u64 	%rd120, $str$1;
	cvta.global.u64 	%rd121, %rd120;
	{ // callseq 32, 0
	.param .b64 param0;
	st.param.b64 	[param0], %rd121;
	.param .b64 param1;
	st.param.b64 	[param1], 0;
	.param .b32 retval0;
	call.uni (retval0), 
	vprintf, 
	(
	param0, 
	param1
	);
	ld.param.b32 	%r223, [retval0];
	} // callseq 32
	setp.ne.s32 	%p86, %r319, %r18;
	setp.ne.s32 	%p87, %r319, %r17;
	and.pred  	%p88, %p86, %p87;
	@%p88 bra 	$L__BB3_68;
	ld.global.f32 	%f159, [%rd13];
	add.f32 	%f185, %f185, %f159;
	cvt.f64.f32 	%fd9, %f185;
	st.local.f64 	[%rd3], %fd9;
	mov.b32 	%r225, -1;
	st.local.v2.u32 	[%rd3+8], {%r225, %r18};
	st.local.u32 	[%rd3+16], %r17;
	mov.u64 	%rd122, $str$2;
	cvta.global.u64 	%rd123, %rd122;
	{ // callseq 33, 0
	.param .b64 param0;
	st.param.b64 	[param0], %rd123;
	.param .b64 param1;
	st.param.b64 	[param1], %rd27;
	.param .b32 retval0;
	call.uni (retval0), 
	vprintf, 
	(
	param0, 
	param1
	);
	ld.param.b32 	%r226, [retval0];
	} // callseq 33
$L__BB3_68:
	add.s32 	%r228, %r319, 1;
	cvta.global.u64 	%rd126, %rd120;
	{ // callseq 34, 0
	.param .b64 param0;
	st.param.b64 	[param0], %rd126;
	.param .b64 param1;
	st.param.b64 	[param1], 0;
	.param .b32 retval0;
	call.uni (retval0), 
	vprintf, 
	(
	param0, 
	param1
	);
	ld.param.b32 	%r229, [retval0];
	} // callseq 34
	setp.ne.s32 	%p89, %r228, %r18;
	setp.ne.s32 	%p90, %r228, %r17;
	and.pred  	%p91, %p89, %p90;
	@%p91 bra 	$L__BB3_70;
	ld.global.f32 	%f160, [%rd13];
	add.f32 	%f185, %f185, %f160;
	cvt.f64.f32 	%fd10, %f185;
	st.local.f64 	[%rd3], %fd10;
	mov.b32 	%r231, -1;
	st.local.v2.u32 	[%rd3+8], {%r231, %r18};
	st.local.u32 	[%rd3+16], %r17;
	mov.u64 	%rd127, $str$2;
	cvta.global.u64 	%rd128, %rd127;
	{ // callseq 35, 0
	.param .b64 param0;
	st.param.b64 	[param0], %rd128;
	.param .b64 param1;
	st.param.b64 	[param1], %rd27;
	.param .b32 retval0;
	call.uni (retval0), 
	vprintf, 
	(
	param0, 
	param1
	);
	ld.param.b32 	%r232, [retval0];
	} // callseq 35
$L__BB3_70:
	add.s32 	%r234, %r319, 2;
	cvta.global.u64 	%rd131, %rd120;
	{ // callseq 36, 0
	.param .b64 param0;
	st.param.b64 	[param0], %rd131;
	.param .b64 param1;
	st.param.b64 	[param1], 0;
	.param .b32 retval0;
	call.uni (retval0), 
	vprintf, 
	(
	param0, 
	param1
	);
	ld.param.b32 	%r235, [retval0];
	} // callseq 36
	setp.ne.s32 	%p92, %r234, %r18;
	setp.ne.s32 	%p93, %r234, %r17;
	and.pred  	%p94, %p92, %p93;
	@%p94 bra 	$L__BB3_72;
	ld.global.f32 	%f161, [%rd13];
	add.f32 	%f185, %f185, %f161;
	cvt.f64.f32 	%fd11, %f185;
	st.local.f64 	[%rd3], %fd11;
	mov.b32 	%r237, -1;
	st.local.v2.u32 	[%rd3+8], {%r237, %r18};
	st.local.u32 	[%rd3+16], %r17;
	mov.u64 	%rd132, $str$2;
	cvta.global.u64 	%rd133, %rd132;
	{ // callseq 37, 0
	.param .b64 param0;
	st.param.b64 	[param0], %rd133;
	.param .b64 param1;
	st.param.b64 	[param1], %rd27;
	.param .b32 retval0;
	call.uni (retval0), 
	vprintf, 
	(
	param0, 
	param1
	);
	ld.param.b32 	%r238, [retval0];
	} // callseq 37
$L__BB3_72:
	add.s32 	%r240, %r319, 3;
	cvta.global.u64 	%rd136, %rd120;
	{ // callseq 38, 0
	.param .b64 param0;
	st.param.b64 	[param0], %rd136;
	.param .b64 param1;
	st.param.b64 	[param1], 0;
	.param .b32 retval0;
	call.uni (retval0), 
	vprintf, 
	(
	param0, 
	param1
	);
	ld.param.b32 	%r241, [retval0];
	} // callseq 38
	setp.ne.s32 	%p95, %r240, %r18;
	setp.ne.s32 	%p96, %r240, %r17;
	and.pred  	%p97, %p95, %p96;
	@%p97 bra 	$L__BB3_74;
	ld.global.f32 	%f162, [%rd13];
	add.f32 	%f185, %f185, %f162;
	cvt.f64.f32 	%fd12, %f185;
	st.local.f64 	[%rd3], %fd12;
	mov.b32 	%r243, -1;
	st.local.v2.u32 	[%rd3+8], {%r243, %r18};
	st.local.u32 	[%rd3+16], %r17;
	mov.u64 	%rd137, $str$2;
	cvta.global.u64 	%rd138, %rd137;
	{ // callseq 39, 0
	.param .b64 param0;
	st.param.b64 	[param0], %rd138;
	.param .b64 param1;
	st.param.b64 	[param1], %rd27;
	.param .b32 retval0;
	call.uni (retval0), 
	vprintf, 
	(
	param0, 
	param1
	);
	ld.param.b32 	%r244, [retval0];
	} // callseq 39
$L__BB3_74:
	add.s32 	%r319, %r319, 4;
$L__BB3_75:
	and.b32  	%r246, %r45, 3;
	setp.eq.s32 	%p98, %r246, 0;
	@%p98 bra 	$L__BB3_85;
	setp.eq.s32 	%p99, %r246, 1;
	@%p99 bra 	$L__BB3_82;
	mov.u64 	%rd140, $str$1;
	cvta.global.u64 	%rd141, %rd140;
	{ // callseq 40, 0
	.param .b64 param0;
	st.param.b64 	[param0], %rd141;
	.param .b64 param1;
	st.param.b64 	[param1], 0;
	.param .b32 retval0;
	call.uni (retval0), 
	vprintf, 
	(
	param0, 
	param1
	);
	ld.param.b32 	%r247, [retval0];
	} // callseq 40
	setp.ne.s32 	%p100, %r319, %r18;
	setp.ne.s32 	%p101, %r319, %r17;
	and.pred  	%p102, %p100, %p101;
	@%p102 bra 	$L__BB3_79;
	ld.global.f32 	%f164, [%rd13];
	add.f32 	%f185, %f185, %f164;
	cvt.f64.f32 	%fd13, %f185;
	st.local.f64 	[%rd3], %fd13;
	mov.b32 	%r249, -1;
	st.local.v2.u32 	[%rd3+8], {%r249, %r18};
	st.local.u32 	[%rd3+16], %r17;
	mov.u64 	%rd142, $str$2;
	cvta.global.u64 	%rd143, %rd142;
	{ // callseq 41, 0
	.param .b64 param0;
	st.param.b64 	[param0], %rd143;
	.param .b64 param1;
	st.param.b64 	[param1], %rd27;
	.param .b32 retval0;
	call.uni (retval0), 
	vprintf, 
	(
	param0, 
	param1
	);
	ld.param.b32 	%r250, [retval0];
	} // callseq 41
$L__BB3_79:
	add.s32 	%r252, %r319, 1;
	cvta.global.u64 	%rd146, %rd140;
	{ // callseq 42, 0
	.param .b64 param0;
	st.param.b64 	[param0], %rd146;
	.param .b64 param1;
	st.param.b64 	[param1], 0;
	.param .b32 retval0;
	call.uni (retval0), 
	vprintf, 
	(
	param0, 
	param1
	);
	ld.param.b32 	%r253, [retval0];
	} // callseq 42
	setp.ne.s32 	%p103, %r252, %r18;
	setp.ne.s32 	%p104, %r252, %r17;
	and.pred  	%p105, %p103, %p104;
	@%p105 bra 	$L__BB3_81;
	ld.global.f32 	%f165, [%rd13];
	add.f32 	%f185, %f185, %f165;
	cvt.f64.f32 	%fd14, %f185;
	st.local.f64 	[%rd3], %fd14;
	mov.b32 	%r255, -1;
	st.local.v2.u32 	[%rd3+8], {%r255, %r18};
	st.local.u32 	[%rd3+16], %r17;
	mov.u64 	%rd147, $str$2;
	cvta.global.u64 	%rd148, %rd147;
	{ // callseq 43, 0
	.param .b64 param0;
	st.param.b64 	[param0], %rd148;
	.param .b64 param1;
	st.param.b64 	[param1], %rd27;
	.param .b32 retval0;
	call.uni (retval0), 
	vprintf, 
	(
	param0, 
	param1
	);
	ld.param.b32 	%r256, [retval0];
	} // callseq 43
$L__BB3_81:
	add.s32 	%r319, %r319, 2;
$L__BB3_82:
	and.b32  	%r258, %r91, 2;
	setp.ne.s32 	%p106, %r258, 0;
	@%p106 bra 	$L__BB3_85;
	mov.u64 	%rd150, $str$1;
	cvta.global.u64 	%rd151, %rd150;
	{ // callseq 44, 0
	.param .b64 param0;
	st.param.b64 	[param0], %rd151;
	.param .b64 param1;
	st.param.b64 	[param1], 0;
	.param .b32 retval0;
	call.uni (retval0), 
	vprintf, 
	(
	param0, 
	param1
	);
	ld.param.b32 	%r259, [retval0];
	} // callseq 44
	setp.ne.s32 	%p107, %r319, %r18;
	setp.ne.s32 	%p108, %r319, %r17;
	and.pred  	%p109, %p107, %p108;
	@%p109 bra 	$L__BB3_85;
	ld.global.f32 	%f166, [%rd13];
	add.f32 	%f185, %f185, %f166;
	cvt.f64.f32 	%fd15, %f185;
	st.local.f64 	[%rd3], %fd15;
	mov.b32 	%r261, -1;
	st.local.v2.u32 	[%rd3+8], {%r261, %r18};
	st.local.u32 	[%rd3+16], %r17;
	mov.u64 	%rd152, $str$2;
	cvta.global.u64 	%rd153, %rd152;
	{ // callseq 45, 0
	.param .b64 param0;
	st.param.b64 	[param0], %rd153;
	.param .b64 param1;
	st.param.b64 	[param1], %rd27;
	.param .b32 retval0;
	call.uni (retval0), 
	vprintf, 
	(
	param0, 
	param1
	);
	ld.param.b32 	%r262, [retval0];
	} // callseq 45
$L__BB3_85:
	mul.f32 	%f219, %f185, 0f3F000000;
	bra.uni 	$L__BB3_152;
$L__BB3_86:
	shr.u32 	%r103, %r91, 31;
	add.s32 	%r104, %r91, %r103;
	shr.s32 	%r55, %r104, 1;
	setp.lt.s32 	%p12, %r91, -1;
	@%p12 bra 	$L__BB3_152;
	setp.lt.s32 	%p13, %r91, 1;
	@%p13 bra 	$L__BB3_112;
	and.b32  	%r56, %r91, 3;
	and.b32  	%r57, %r91, 2147483644;
	mov.b32 	%r322, 0;
	mov.b32 	%r325, -1;
	mov.f32 	%f219, 0f00000000;
	mov.f32 	%f209, 0f4B189680;
	mov.u64 	%rd73, $str$1;
	mul.wide.s32 	%rd21, %r90, 4;
$L__BB3_89:
	setp.lt.u32 	%p36, %r91, 4;
	mov.b32 	%r329, 0;
	@%p36 bra 	$L__BB3_100;
	mov.b32 	%r323, 0;
$L__BB3_91:
	mad.lo.s32 	%r155, %r323, %r90, %r1;
	mul.wide.s32 	%rd67, %r155, 4;
	add.s64 	%rd14, %rd1, %rd67;
	ld.global.f32 	%f61, [%rd14];
	setp.geu.f32 	%p37, %f61, %f209;
	mul.wide.u32 	%rd68, %r323, 4;
	add.s64 	%rd15, %rd2, %rd68;
	@%p37 bra 	$L__BB3_93;
	ld.local.u32 	%r156, [%rd15];
	setp.eq.s32 	%p38, %r156, 0;
	selp.b32 	%r325, %r323, %r325, %p38;
	selp.f32 	%f209, %f61, %f209, %p38;
$L__BB3_93:
	add.s64 	%rd17, %rd14, %rd21;
	ld.global.f32 	%f64, [%rd17];
	setp.geu.f32 	%p39, %f64, %f209;
	@%p39 bra 	$L__BB3_95;
	add.s32 	%r157, %r323, 1;
	ld.local.u32 	%r158, [%rd15+4];
	setp.eq.s32 	%p40, %r158, 0;
	selp.b32 	%r325, %r157, %r325, %p40;
	selp.f32 	%f209, %f64, %f209, %p40;
$L__BB3_95:
	add.s64 	%rd18, %rd17, %rd21;
	ld.global.f32 	%f67, [%rd18];
	setp.geu.f32 	%p41, %f67, %f209;
	@%p41 bra 	$L__BB3_97;
	add.s32 	%r159, %r323, 2;
	ld.local.u32 	%r160, [%rd15+8];
	setp.eq.s32 	%p42, %r160, 0;
	selp.b32 	%r325, %r159, %r325, %p42;
	selp.f32 	%f209, %f67, %f209, %p42;
$L__BB3_97:
	add.s64 	%rd69, %rd18, %rd21;
	ld.global.f32 	%f70, [%rd69];
	setp.geu.f32 	%p43, %f70, %f209;
	@%p43 bra 	$L__BB3_99;
	add.s32 	%r161, %r323, 3;
	ld.local.u32 	%r162, [%rd15+12];
	setp.eq.s32 	%p44, %r162, 0;
	selp.b32 	%r325, %r161, %r325, %p44;
	selp.f32 	%f209, %f70, %f209, %p44;
$L__BB3_99:
	add.s32 	%r323, %r323, 4;
	setp.eq.s32 	%p45, %r323, %r57;
	mov.u32 	%r329, %r57;
	@%p45 bra 	$L__BB3_100;
	bra.uni 	$L__BB3_91;
$L__BB3_100:
	mad.lo.s32 	%r163, %r329, %r90, %r1;
	mul.wide.s32 	%rd70, %r163, 4;
	add.s64 	%rd19, %rd1, %rd70;
	ld.global.f32 	%f76, [%rd19];
	setp.geu.f32 	%p46, %f76, %f209;
	mul.wide.u32 	%rd71, %r329, 4;
	add.s64 	%rd20, %rd2, %rd71;
	@%p46 bra 	$L__BB3_102;
	ld.local.u32 	%r164, [%rd20];
	setp.eq.s32 	%p47, %r164, 0;
	selp.b32 	%r325, %r329, %r325, %p47;
	selp.f32 	%f209, %f76, %f209, %p47;
$L__BB3_102:
	setp.eq.s32 	%p48, %r56, 1;
	@%p48 bra 	$L__BB3_107;
	add.s64 	%rd22, %rd19, %rd21;
	ld.global.f32 	%f79, [%rd22];
	setp.geu.f32 	%p49, %f79, %f209;
	@%p49 bra 	$L__BB3_105;
	ld.local.u32 	%r165, [%rd20+4];
	setp.eq.s32 	%p50, %r165, 0;
	add.s32 	%r166, %r329, 1;
	selp.b32 	%r325, %r166, %r325, %p50;
	selp.f32 	%f209, %f79, %f209, %p50;
$L__BB3_105:
	add.s64 	%rd72, %rd22, %rd21;
	ld.global.f32 	%f82, [%rd72];
	setp.geu.f32 	%p51, %f82, %f209;
	@%p51 bra 	$L__BB3_107;
	add.s32 	%r167, %r329, 2;
	ld.local.u32 	%r168, [%rd20+8];
	setp.eq.s32 	%p52, %r168, 0;
	selp.b32 	%r325, %r167, %r325, %p52;
	selp.f32 	%f209, %f82, %f209, %p52;
$L__BB3_107:
	setp.eq.s32 	%p53, %r325, -1;
	@%p53 bra 	$L__BB3_108;
	bra.uni 	$L__BB3_109;
$L__BB3_108:
	cvta.global.u64 	%rd74, %rd73;
	{ // callseq 15, 0
	.param .b64 param0;
	st.param.b64 	[param0], %rd74;
	.param .b64 param1;
	st.param.b64 	[param1], 0;
	.param .b32 retval0;
	call.uni (retval0), 
	vprintf, 
	(
	param0, 
	param1
	);
	ld.param.b32 	%r169, [retval0];
	} // callseq 15
$L__BB3_109:
	mul.wide.s32 	%rd75, %r325, 4;
	add.s64 	%rd76, %rd2, %rd75;
	mov.b32 	%r171, 1;
	st.local.u32 	[%rd76], %r171;
	setp.ne.s32 	%p54, %r322, %r55;
	@%p54 bra 	$L__BB3_111;
	mad.lo.s32 	%r172, %r325, %r90, %r1;
	mul.wide.s32 	%rd77, %r172, 4;
	add.s64 	%rd78, %rd1, %rd77;
	ld.global.f32 	%f145, [%rd78];
	add.f32 	%f219, %f219, %f145;
$L__BB3_111:
	setp.eq.s32 	%p55, %r322, %r55;
	add.s32 	%r322, %r322, 1;
	@%p55 bra 	$L__BB3_152;
	bra.uni 	$L__BB3_89;
$L__BB3_112:
	add.s32 	%r80, %r55, 1;
	and.b32  	%r81, %r80, 7;
	setp.lt.u32 	%p14, %r55, 7;
	sub.s32 	%r106, %r1, %r90;
	mul.wide.s32 	%rd36, %r106, 4;
	add.s64 	%rd23, %rd1, %rd36;
	mov.b32 	%r336, 0;
	mov.f32 	%f219, 0f00000000;
	@%p14 bra 	$L__BB3_131;
	and.b32  	%r336, %r80, -8;
	mov.b32 	%r334, 0;
	mov.f32 	%f219, 0f00000000;
	mov.u64 	%rd37, $str$1;
$L__BB3_114:
	.pragma "nounroll";
	cvta.global.u64 	%rd38, %rd37;
	{ // callseq 0, 0
	.param .b64 param0;
	st.param.b64 	[param0], %rd38;
	.param .b64 param1;
	st.param.b64 	[param1], 0;
	.param .b32 retval0;
	call.uni (retval0), 
	vprintf, 
	(
	param0, 
	param1
	);
	ld.param.b32 	%r108, [retval0];
	} // callseq 0
	setp.ne.s32 	%p15, %r334, %r55;
	@%p15 bra 	$L__BB3_116;
	ld.global.f32 	%f126, [%rd23];
	add.f32 	%f219, %f219, %f126;
$L__BB3_116:
	add.s32 	%r110, %r334, 1;
	cvta.global.u64 	%rd40, %rd37;
	{ // callseq 1, 0
	.param .b64 param0;
	st.param.b64 	[param0], %rd40;
	.param .b64 param1;
	st.param.b64 	[param1], 0;
	.param .b32 retval0;
	call.uni (retval0), 
	vprintf, 
	(
	param0, 
	param1
	);
	ld.param.b32 	%r111, [retval0];
	} // callseq 1
	setp.ne.s32 	%p16, %r110, %r55;
	@%p16 bra 	$L__BB3_118;
	ld.global.f32 	%f127, [%rd23];
	add.f32 	%f219, %f219, %f127;
$L__BB3_118:
	add.s32 	%r113, %r334, 2;
	cvta.global.u64 	%rd42, %rd37;
	{ // callseq 2, 0
	.param .b64 param0;
	st.param.b64 	[param0], %rd42;
	.param .b64 param1;
	st.param.b64 	[param1], 0;
	.param .b32 retval0;
	call.uni (retval0), 
	vprintf, 
	(
	param0, 
	param1
	);
	ld.param.b32 	%r114, [retval0];
	} // callseq 2
	setp.ne.s32 	%p17, %r113, %r55;
	@%p17 bra 	$L__BB3_120;
	ld.global.f32 	%f128, [%rd23];
	add.f32 	%f219, %f219, %f128;
$L__BB3_120:
	add.s32 	%r116, %r334, 3;
	cvta.global.u64 	%rd44, %rd37;
	{ // callseq 3, 0
	.param .b64 param0;
	st.param.b64 	[param0], %rd44;
	.param .b64 param1;
	st.param.b64 	[param1], 0;
	.param .b32 retval0;
	call.uni (retval0), 
	vprintf, 
	(
	param0, 
	param1
	);
	ld.param.b32 	%r117, [retval0];
	} // callseq 3
	setp.ne.s32 	%p18, %r116, %r55;
	@%p18 bra 	$L__BB3_122;
	ld.global.f32 	%f129, [%rd23];
	add.f32 	%f219, %f219, %f129;
$L__BB3_122:
	add.s32 	%r119, %r334, 4;
	cvta.global.u64 	%rd46, %rd37;
	{ // callseq 4, 0
	.param .b64 param0;
	st.param.b64 	[param0], %rd46;
	.param .b64 param1;
	st.param.b64 	[param1], 0;
	.param .b32 retval0;
	call.uni (retval0), 
	vprintf, 
	(
	param0, 
	param1
	);
	ld.param.b32 	%r120, [retval0];
	} // callseq 4
	setp.ne.s32 	%p19, %r119, %r55;
	@%p19 bra 	$L__BB3_124;
	ld.global.f32 	%f130, [%rd23];
	add.f32 	%f219, %f219, %f130;
$L__BB3_124:
	add.s32 	%r122, %r334, 5;
	cvta.global.u64 	%rd48, %rd37;
	{ // callseq 5, 0
	.param .b64 param0;
	st.param.b64 	[param0], %rd48;
	.param .b64 param1;
	st.param.b64 	[param1], 0;
	.param .b32 retval0;
	call.uni (retval0), 
	vprintf, 
	(
	param0, 
	param1
	);
	ld.param.b32 	%r123, [retval0];
	} // callseq 5
	setp.ne.s32 	%p20, %r122, %r55;
	@%p20 bra 	$L__BB3_126;
	ld.global.f32 	%f131, [%rd23];
	add.f32 	%f219, %f219, %f131;
$L__BB3_126:
	add.s32 	%r125, %r334, 6;
	cvta.global.u64 	%rd50, %rd37;
	{ // callseq 6, 0
	.param .b64 param0;
	st.param.b64 	[param0], %rd50;
	.param .b64 param1;
	st.param.b64 	[param1], 0;
	.param .b32 retval0;
	call.uni (retval0), 
	vprintf, 
	(
	param0, 
	param1
	);
	ld.param.b32 	%r126, [retval0];
	} // callseq 6
	setp.ne.s32 	%p21, %r125, %r55;
	@%p21 bra 	$L__BB3_128;
	ld.global.f32 	%f132, [%rd23];
	add.f32 	%f219, %f219, %f132;
$L__BB3_128:
	add.s32 	%r128, %r334, 7;
	cvta.global.u64 	%rd52, %rd37;
	{ // callseq 7, 0
	.param .b64 param0;
	st.param.b64 	[param0], %rd52;
	.param .b64 param1;
	st.param.b64 	[param1], 0;
	.param .b32 retval0;
	call.uni (retval0), 
	vprintf, 
	(
	param0, 
	param1
	);
	ld.param.b32 	%r129, [retval0];
	} // callseq 7
	setp.ne.s32 	%p22, %r128, %r55;
	@%p22 bra 	$L__BB3_130;
	ld.global.f32 	%f133, [%rd23];
	add.f32 	%f219, %f219, %f133;
$L__BB3_130:
	add.s32 	%r334, %r334, 8;
	setp.ne.s32 	%p23, %r334, %r336;
	@%p23 bra 	$L__BB3_114;
$L__BB3_131:
	setp.eq.s32 	%p24, %r81, 0;
	@%p24 bra 	$L__BB3_152;
	setp.lt.u32 	%p25, %r81, 4;
	@%p25 bra 	$L__BB3_142;
	mov.u64 	%rd53, $str$1;
	cvta.global.u64 	%rd54, %rd53;
	{ // callseq 8, 0
	.param .b64 param0;
	st.param.b64 	[param0], %rd54;
	.param .b64 param1;
	st.param.b64 	[param1], 0;
	.param .b32 retval0;
	call.uni (retval0), 
	vprintf, 
	(
	param0, 
	param1
	);
	ld.param.b32 	%r131, [retval0];
	} // callseq 8
	setp.ne.s32 	%p26, %r336, %r55;
	@%p26 bra 	$L__BB3_135;
	ld.global.f32 	%f135, [%rd23];
	add.f32 	%f219, %f219, %f135;
$L__BB3_135:
	add.s32 	%r133, %r336, 1;
	cvta.global.u64 	%rd56, %rd53;
	{ // callseq 9, 0
	.param .b64 param0;
	st.param.b64 	[param0], %rd56;
	.param .b64 param1;
	st.param.b64 	[param1], 0;
	.param .b32 retval0;
	call.uni (retval0), 
	vprintf, 
	(
	param0, 
	param1
	);
	ld.param.b32 	%r134, [retval0];
	} // callseq 9
	setp.ne.s32 	%p27, %r133, %r55;
	@%p27 bra 	$L__BB3_137;
	ld.global.f32 	%f136, [%rd23];
	add.f32 	%f219, %f219, %f136;
$L__BB3_137:
	add.s32 	%r136, %r336, 2;
	cvta.global.u64 	%rd58, %rd53;
	{ // callseq 10, 0
	.param .b64 param0;
	st.param.b64 	[param0], %rd58;
	.param .b64 param1;
	st.param.b64 	[param1], 0;
	.param .b32 retval0;
	call.uni (retval0), 
	vprintf, 
	(
	param0, 
	param1
	);
	ld.param.b32 	%r137, [retval0];
	} // callseq 10
	setp.ne.s32 	%p28, %r136, %r55;
	@%p28 bra 	$L__BB3_139;
	ld.global.f32 	%f137, [%rd23];
	add.f32 	%f219, %f219, %f137;
$L__BB3_139:
	add.s32 	%r139, %r336, 3;
	cvta.global.u64 	%rd60, %rd53;
	{ // callseq 11, 0
	.param .b64 param0;
	st.param.b64 	[param0], %rd60;
	.param .b64 param1;
	st.param.b64 	[param1], 0;
	.param .b32 retval0;
	call.uni (retval0), 
	vprintf, 
	(
	param0, 
	param1
	);
	ld.param.b32 	%r140, [retval0];
	} // callseq 11
	setp.ne.s32 	%p29, %r139, %r55;
	@%p29 bra 	$L__BB3_141;
	ld.global.f32 	%f138, [%rd23];
	add.f32 	%f219, %f219, %f138;
$L__BB3_141:
	add.s32 	%r336, %r336, 4;
$L__BB3_142:
	and.b32  	%r142, %r80, 3;
	setp.eq.s32 	%p30, %r142, 0;
	@%p30 bra 	$L__BB3_152;
	setp.eq.s32 	%p31, %r142, 1;
	@%p31 bra 	$L__BB3_149;
	mov.u64 	%rd61, $str$1;
	cvta.global.u64 	%rd62, %rd61;
	{ // callseq 12, 0
	.param .b64 param0;
	st.param.b64 	[param0], %rd62;
	.param .b64 param1;
	st.param.b64 	[param1], 0;
	.param .b32 retval0;
	call.uni (retval0), 
	vprintf, 
	(
	param0, 
	param1
	);
	ld.param.b32 	%r143, [retval0];
	} // callseq 12
	setp.ne.s32 	%p32, %r336, %r55;
	@%p32 bra 	$L__BB3_146;
	ld.global.f32 	%f140, [%rd23];
	add.f32 	%f219, %f219, %f140;
$L__BB3_146:
	add.s32 	%r145, %r336, 1;
	cvta.global.u64 	%rd64, %rd61;
	{ // callseq 13, 0
	.param .b64 param0;
	st.param.b64 	[param0], %rd64;
	.param .b64 param1;
	st.param.b64 	[param1], 0;
	.param .b32 retval0;
	call.uni (retval0), 
	vprintf, 
	(
	param0, 
	param1
	);
	ld.param.b32 	%r146, [retval0];
	} // callseq 13
	setp.ne.s32 	%p33, %r145, %r55;
	@%p33 bra 	$L__BB3_148;
	ld.global.f32 	%f141, [%rd23];
	add.f32 	%f219, %f219, %f141;
$L__BB3_148:
	add.s32 	%r336, %r336, 2;
$L__BB3_149:
	and.b32  	%r148, %r55, 1;
	setp.eq.b32 	%p34, %r148, 1;
	@%p34 bra 	$L__BB3_152;
	mov.u64 	%rd65, $str$1;
	cvta.global.u64 	%rd66, %rd65;
	{ // callseq 14, 0
	.param .b64 param0;
	st.param.b64 	[param0], %rd66;
	.param .b64 param1;
	st.param.b64 	[param1], 0;
	.param .b32 retval0;
	call.uni (retval0), 
	vprintf, 
	(
	param0, 
	param1
	);
	ld.param.b32 	%r149, [retval0];
	} // callseq 14
	setp.ne.s32 	%p35, %r336, %r55;
	@%p35 bra 	$L__BB3_152;
	ld.global.f32 	%f142, [%rd23];
	add.f32 	%f219, %f219, %f142;
$L__BB3_152:
	ld.param.u64 	%rd191, [_Z28creatingMedianLogNormalFramePfS_ii_param_0];
	cvta.to.global.u64 	%rd188, %rd191;
	mul.wide.s32 	%rd189, %r1, 4;
	add.s64 	%rd190, %rd188, %rd189;
	st.global.f32 	[%rd190], %f219;
$L__BB3_153:
	ret;

}
	// .globl	_Z26creatingStdvLogNormalFramePfS_S_ii
.visible .entry _Z26creatingStdvLogNormalFramePfS_S_ii(
	.param .u64 .ptr .align 1 _Z26creatingStdvLogNormalFramePfS_S_ii_param_0,
	.param .u64 .ptr .align 1 _Z26creatingStdvLogNormalFramePfS_S_ii_param_1,
	.param .u64 .ptr .align 1 _Z26creatingStdvLogNormalFramePfS_S_ii_param_2,
	.param .u32 _Z26creatingStdvLogNormalFramePfS_S_ii_param_3,
	.param .u32 _Z26creatingStdvLogNormalFramePfS_S_ii_param_4
)
{
	.reg .pred 	%p<11>;
	.reg .b32 	%r<39>;
	.reg .b32 	%f<92>;
	.reg .b64 	%rd<47>;
	.reg .b64 	%fd<86>;

	ld.param.u64 	%rd2, [_Z26creatingStdvLogNormalFramePfS_S_ii_param_0];
	ld.param.u64 	%rd3, [_Z26creatingStdvLogNormalFramePfS_S_ii_param_1];
	ld.param.u64 	%rd4, [_Z26creatingStdvLogNormalFramePfS_S_ii_param_2];
	ld.param.u32 	%r23, [_Z26creatingStdvLogNormalFramePfS_S_ii_param_3];
	ld.param.u32 	%r24, [_Z26creatingStdvLogNormalFramePfS_S_ii_param_4];
	cvta.to.global.u64 	%rd1, %rd4;
	mov.u32 	%r25, %tid.x;
	mov.u32 	%r26, %ctaid.x;
	mov.u32 	%r27, %ntid.x;
	mad.lo.s32 	%r1, %r26, %r27, %r25;
	setp.ge.s32 	%p1, %r1, %r23;
	@%p1 bra 	$L__BB4_15;
	setp.lt.s32 	%p2, %r24, 1;
	mov.f64 	%fd85, 0d0000000000000000;
	@%p2 bra 	$L__BB4_14;
	cvta.to.global.u64 	%rd5, %rd3;
	mul.wide.s32 	%rd6, %r1, 4;
	add.s64 	%rd7, %rd5, %rd6;
	ld.global.f32 	%f1, [%rd7];
	and.b32  	%r2, %r24, 15;
	setp.lt.u32 	%p3, %r24, 16;
	mov.f64 	%fd85, 0d0000000000000000;
	mov.b32 	%r35, 0;
	@%p3 bra 	$L__BB4_5;
	and.b32  	%r35, %r24, 2147483632;
	neg.s32 	%r33, %r35;
	shl.b32 	%r5, %r23, 4;
	mov.f64 	%fd85, 0d0000000000000000;
	mul.wide.s32 	%rd10, %r23, 4;
	mov.u32 	%r32, %r1;
$L__BB4_4:
	.pragma "nounroll";
	mul.wide.s32 	%rd8, %r32, 4;
	add.s64 	%rd9, %rd1, %rd8;
	ld.global.f32 	%f2, [%rd9];
	sub.f32 	%f3, %f2, %f1;
	mul.f32 	%f4, %f3, %f3;
	cvt.f64.f32 	%fd18, %f4;
	add.f64 	%fd19, %fd85, %fd18;
	add.s64 	%rd11, %rd9, %rd10;
	ld.global.f32 	%f5, [%rd11];
	sub.f32 	%f6, %f5, %f1;
	mul.f32 	%f7, %f6, %f6;
	cvt.f64.f32 	%fd20, %f7;
	add.f64 	%fd21, %fd19, %fd20;
	add.s64 	%rd12, %rd11, %rd10;
	ld.global.f32 	%f8, [%rd12];
	sub.f32 	%f9, %f8, %f1;
	mul.f32 	%f10, %f9, %f9;
	cvt.f64.f32 	%fd22, %f10;
	add.f64 	%fd23, %fd21, %fd22;
	add.s64 	%rd13, %rd12, %rd10;
	ld.global.f32 	%f11, [%rd13];
	sub.f32 	%f12, %f11, %f1;
	mul.f32 	%f13, %f12, %f12;
	cvt.f64.f32 	%fd24, %f13;
	add.f64 	%fd25, %fd23, %fd24;
	add.s64 	%rd14, %rd13, %rd10;
	ld.global.f32 	%f14, [%rd14];
	sub.f32 	%f15, %f14, %f1;
	mul.f32 	%f16, %f15, %f15;
	cvt.f64.f32 	%fd26, %f16;
	add.f64 	%fd27, %fd25, %fd26;
	add.s64 	%rd15, %rd14, %rd10;
	ld.global.f32 	%f17, [%rd15];
	sub.f32 	%f18, %f17, %f1;
	mul.f32 	%f19, %f18, %f18;
	cvt.f64.f32 	%fd28, %f19;
	add.f64 	%fd29, %fd27, %fd28;
	add.s64 	%rd16, %rd15, %rd10;
	ld.global.f32 	%f20, [%rd16];
	sub.f32 	%f21, %f20, %f1;
	mul.f32 	%f22, %f21, %f21;
	cvt.f64.f32 	%fd30, %f22;
	add.f64 	%fd31, %fd29, %fd30;
	add.s64 	%rd17, %rd16, %rd10;
	ld.global.f32 	%f23, [%rd17];
	sub.f32 	%f24, %f23, %f1;
	mul.f32 	%f25, %f24, %f24;
	cvt.f64.f32 	%fd32, %f25;
	add.f64 	%fd33, %fd31, %fd32;
	add.s64 	%rd18, %rd17, %rd10;
	ld.global.f32 	%f26, [%rd18];
	sub.f32 	%f27, %f26, %f1;
	mul.f32 	%f28, %f27, %f27;
	cvt.f64.f32 	%fd34, %f28;
	add.f64 	%fd35, %fd33, %fd34;
	add.s64 	%rd19, %rd18, %rd10;
	ld.global.f32 	%f29, [%rd19];
	sub.f32 	%f30, %f29, %f1;
	mul.f32 	%f31, %f30, %f30;
	cvt.f64.f32 	%fd36, %f31;
	add.f64 	%fd37, %fd35, %fd36;
	add.s64 	%rd20, %rd19, %rd10;
	ld.global.f32 	%f32, [%rd20];
	sub.f32 	%f33, %f32, %f1;
	mul.f32 	%f34, %f33, %f33;
	cvt.f64.f32 	%fd38, %f34;
	add.f64 	%fd39, %fd37, %fd38;
	add.s64 	%rd21, %rd20, %rd10;
	ld.global.f32 	%f35, [%rd21];
	sub.f32 	%f36, %f35, %f1;
	mul.f32 	%f37, %f36, %f36;
	cvt.f64.f32 	%fd40, %f37;
	add.f64 	%fd41, %fd39, %fd40;
	add.s64 	%rd22, %rd21, %rd10;
	ld.global.f32 	%f38, [%rd22];
	sub.f32 	%f39, %f38, %f1;
	mul.f32 	%f40, %f39, %f39;
	cvt.f64.f32 	%fd42, %f40;
	add.f64 	%fd43, %fd41, %fd42;
	add.s64 	%rd23, %rd22, %rd10;
	ld.global.f32 	%f41, [%rd23];
	sub.f32 	%f42, %f41, %f1;
	mul.f32 	%f43, %f42, %f42;
	cvt.f64.f32 	%fd44, %f43;
	add.f64 	%fd45, %fd43, %fd44;
	add.s64 	%rd24, %rd23, %rd10;
	ld.global.f32 	%f44, [%rd24];
	sub.f32 	%f45, %f44, %f1;
	mul.f32 	%f46, %f45, %f45;
	cvt.f64.f32 	%fd46, %f46;
	add.f64 	%fd47, %fd45, %fd46;
	add.s64 	%rd25, %rd24, %rd10;
	ld.global.f32 	%f47, [%rd25];
	sub.f32 	%f48, %f47, %f1;
	mul.f32 	%f49, %f48, %f48;
	cvt.f64.f32 	%fd48, %f49;
	add.f64 	%fd85, %fd47, %fd48;
	add.s32 	%r33, %r33, 16;
	add.s32 	%r32, %r32, %r5;
	setp.ne.s32 	%p4, %r33, 0;
	@%p4 bra 	$L__BB4_4;
$L__BB4_5:
	setp.eq.s32 	%p5, %r2, 0;
	@%p5 bra 	$L__BB4_14;
	and.b32  	%r11, %r24, 7;
	setp.lt.u32 	%p6, %r2, 8;
	@%p6 bra 	$L__BB4_8;
	mad.lo.s32 	%r29, %r35, %r23, %r1;
	mul.wide.s32 	%rd26, %r29, 4;
	add.s64 	%rd27, %rd1, %rd26;
	ld.global.f32 	%f50, [%rd27];
	sub.f32 	%f51, %f50, %f1;
	mul.f32 	%f52, %f51, %f51;
	cvt.f64.f32 	%fd50, %f52;
	add.f64 	%fd51, %fd85, %fd50;
	mul.wide.s32 	%rd28, %r23, 4;
	add.s64 	%rd29, %rd27, %rd28;
	ld.global.f32 	%f53, [%rd29];
	sub.f32 	%f54, %f53, %f1;
	mul.f32 	%f55, %f54, %f54;
	cvt.f64.f32 	%fd52, %f55;
	add.f64 	%fd53, %fd51, %fd52;
	add.s64 	%rd30, %rd29, %rd28;
	ld.global.f32 	%f56, [%rd30];
	sub.f32 	%f57, %f56, %f1;
	mul.f32 	%f58, %f57, %f57;
	cvt.f64.f32 	%fd54, %f58;
	add.f64 	%fd55, %fd53, %fd54;
	add.s64 	%rd31, %rd30, %rd28;
	ld.global.f32 	%f59, [%rd31];
	sub.f32 	%f60, %f59, %f1;
	mul.f32 	%f61, %f60, %f60;
	cvt.f64.f32 	%fd56, %f61;
	add.f64 	%fd57, %fd55, %fd56;
	add.s64 	%rd32, %rd31, %rd28;
	ld.global.f32 	%f62, [%rd32];
	sub.f32 	%f63, %f62, %f1;
	mul.f32 	%f64, %f63, %f63;
	cvt.f64.f32 	%fd58, %f64;
	add.f64 	%fd59, %fd57, %fd58;
	add.s64 	%rd33, %rd32, %rd28;
	ld.global.f32 	%f65, [%rd33];
	sub.f32 	%f66, %f65, %f1;
	mul.f32 	%f67, %f66, %f66;
	cvt.f64.f32 	%fd60, %f67;
	add.f64 	%fd61, %fd59, %fd60;
	add.s64 	%rd34, %rd33, %rd28;
	ld.global.f32 	%f68, [%rd34];
	sub.f32 	%f69, %f68, %f1;
	mul.f32 	%f70, %f69, %f69;
	cvt.f64.f32 	%fd62, %f70;
	add.f64 	%fd63, %fd61, %fd62;
	add.s64 	%rd35, %rd34, %rd28;
	ld.global.f32 	%f71, [%rd35];
	sub.f32 	%f72, %f71, %f1;
	mul.f32 	%f73, %f72, %f72;
	cvt.f64.f32 	%fd64, %f73;
	add.f64 	%fd85, %fd63, %fd64;
	add.s32 	%r35, %r35, 8;
$L__BB4_8:
	setp.eq.s32 	%p7, %r11, 0;
	@%p7 bra 	$L__BB4_14;
	and.b32  	%r14, %r24, 3;
	setp.lt.u32 	%p8, %r11, 4;
	@%p8 bra 	$L__BB4_11;
	mad.lo.s32 	%r30, %r35, %r23, %r1;
	mul.wide.s32 	%rd36, %r30, 4;
	add.s64 	%rd37, %rd1, %rd36;
	ld.global.f32 	%f74, [%rd37];
	sub.f32 	%f75, %f74, %f1;
	mul.f32 	%f76, %f75, %f75;
	cvt.f64.f32 	%fd66, %f76;
	add.f64 	%fd67, %fd85, %fd66;
	mul.wide.s32 	%rd38, %r23, 4;
	add.s64 	%rd39, %rd37, %rd38;
	ld.global.f32 	%f77, [%rd39];
	sub.f32 	%f78, %f77, %f1;
	mul.f32 	%f79, %f78, %f78;
	cvt.f64.f32 	%fd68, %f79;
	add.f64 	%fd69, %fd67, %fd68;
	add.s64 	%rd40, %rd39, %rd38;
	ld.global.f32 	%f80, [%rd40];
	sub.f32 	%f81, %f80, %f1;
	mul.f32 	%f82, %f81, %f81;
	cvt.f64.f32 	%fd70, %f82;
	add.f64 	%fd71, %fd69, %fd70;
	add.s64 	%rd41, %rd40, %rd38;
	ld.global.f32 	%f83, [%rd41];
	sub.f32 	%f84, %f83, %f1;
	mul.f32 	%f85, %f84, %f84;
	cvt.f64.f32 	%fd72, %f85;
	add.f64 	%fd85, %fd71, %fd72;
	add.s32 	%r35, %r35, 4;
$L__BB4_11:
	setp.eq.s32 	%p9, %r14, 0;
	@%p9 bra 	$L__BB4_14;
	mad.lo.s32 	%r38, %r35, %r23, %r1;
	neg.s32 	%r37, %r14;
$L__BB4_13:
	.pragma "nounroll";
	mul.wide.s32 	%rd42, %r38, 4;
	add.s64 	%rd43, %rd1, %rd42;
	ld.global.f32 	%f86, [%rd43];
	sub.f32 	%f87, %f86, %f1;
	mul.f32 	%f88, %f87, %f87;
	cvt.f64.f32 	%fd73, %f88;
	add.f64 	%fd85, %fd85, %fd73;
	add.s32 	%r38, %r38, %r23;
	add.s32 	%r37, %r37, 1;
	setp.ne.s32 	%p10, %r37, 0;
	@%p10 bra 	$L__BB4_13;
$L__BB4_14:
	mul.f64 	%fd74, %fd85, %fd85;
	add.s32 	%r31, %r24, -1;
	cvt.rn.f32.s32 	%f89, %r31;
	cvt.f64.f32 	%fd75, %f89;
	div.rn.f64 	%fd76, %fd74, %fd75;
	cvt.rn.f32.f64 	%f90, %fd76;
	sqrt.rn.f32 	%f91, %f90;
	cvta.to.global.u64 	%rd44, %rd2;
	mul.wide.s32 	%rd45, %r1, 4;
	add.s64 	%rd46, %rd44, %rd45;
	st.global.f32 	[%rd46], %f91;
$L__BB4_15:
	ret;

}


// ===== COMPILED SASS (sm_100) =====

	.target	sm_100

	.elftype	@"ET_EXEC"


//--------------------- .note.nv.tkinfo           --------------------------
	.section	.note.nv.tkinfo,"",@"SHT_NOTE"
	.sectionflags	@"SHF_NOTE_NV_TKINFO"
	.tkinfo
        /*0018*/ 	.word	0x00000002
        /*0030*/ 	.string	""
        /*0030*/ 	.string	"ptxas"
        /*0030*/ 	.string	"Cuda compilation tools, release 13.0, V13.0.88"
        /*0030*/ 	.string	"Build cuda_13.0.r13.0/compiler.36424714_0"
        /*0030*/ 	.string	"-arch sm_100 -m 64 "



//--------------------- .note.nv.cuinfo           --------------------------
	.section	.note.nv.cuinfo,"",@"SHT_NOTE"
	.sectionflags	@"SHF_NOTE_NV_CUINFO"
        /*0018*/ 	.short	0x0002
        /*001a*/ 	.short	0x0064
        /*001c*/ 	.short	0x0082
	.zero		2


//--------------------- .nv.info                  --------------------------
	.section	.nv.info,"",@"SHT_CUDA_INFO"
	.align	4


	//----- nvinfo : EIATTR_REGCOUNT
	.align		4
        /*0000*/ 	.byte	0x04, 0x2f
        /*0002*/ 	.short	(.L_4 - .L_3)
	.align		4
.L_3:
        /*0004*/ 	.word	index@(_Z22creatingMeanPixelFramePfPiii)
        /*0008*/ 	.word	0x00000020


	//----- nvinfo : EIATTR_FRAME_SIZE
	.align		4
.L_4:
        /*000c*/ 	.byte	0x04, 0x11
        /*000e*/ 	.short	(.L_6 - .L_5)
	.align		4
.L_5:
        /*0010*/ 	.word	index@($__internal_3_$__cuda_sm20_div_rn_f64_full)
        /*0014*/ 	.word	0x00000000


	//----- nvinfo : EIATTR_FRAME_SIZE
	.align		4
.L_6:
        /*0018*/ 	.byte	0x04, 0x11
        /*001a*/ 	.short	(.L_8 - .L_7)
	.align		4
.L_7:
        /*001c*/ 	.word	index@(_Z22creatingMeanPixelFramePfPiii)
        /*0020*/ 	.word	0x00000000


	//----- nvinfo : EIATTR_REGCOUNT
	.align		4
.L_8:
        /*0024*/ 	.byte	0x04, 0x2f
        /*0026*/ 	.short	(.L_10 - .L_9)
	.align		4
.L_9:
        /*0028*/ 	.word	index@(_Z23creatingLogNormalFramesPfPiS_ii)
        /*002c*/ 	.word	0x0000001e


	//----- nvinfo : EIATTR_FRAME_SIZE
	.align		4
.L_10:
        /*0030*/ 	.byte	0x04, 0x11
        /*0032*/ 	.short	(.L_12 - .L_11)
	.align		4
.L_11:
        /*0034*/ 	.word	index@(_Z23creatingLogNormalFramesPfPiS_ii)
        /*0038*/ 	.word	0x00000000


	//----- nvinfo : EIATTR_REGCOUNT
	.align		4
.L_12:
        /*003c*/ 	.byte	0x04, 0x2f
        /*003e*/ 	.short	(.L_14 - .L_13)
	.align		4
.L_13:
        /*0040*/ 	.word	index@(_Z26creatingMeanLogNormalFramePfS_ii)
        /*0044*/ 	.word	0x00000020


	//----- nvinfo : EIATTR_FRAME_SIZE
	.align		4
.L_14:
        /*0048*/ 	.byte	0x04, 0x11
        /*004a*/ 	.short	(.L_16 - .L_15)
	.align		4
.L_15:
        /*004c*/ 	.word	index@($__internal_2_$__cuda_sm20_div_rn_f64_full)
        /*0050*/ 	.word	0x00000000


	//----- nvinfo : EIATTR_FRAME_SIZE
	.align		4
.L_16:
        /*0054*/ 	.byte	0x04, 0x11
        /*0056*/ 	.short	(.L_18 - .L_17)
	.align		4
.L_17:
        /*0058*/ 	.word	index@(_Z26creatingMeanLogNormalFramePfS_ii)
        /*005c*/ 	.word	0x00000000


	//----- nvinfo : EIATTR_REGCOUNT
	.align		4
.L_18:
        /*0060*/ 	.byte	0x04, 0x2f
        /*0062*/ 	.short	(.L_20 - .L_19)
	.align		4
.L_19:
        /*0064*/ 	.word	index@(_Z28creatingMedianLogNormalFramePfS_ii)
        /*0068*/ 	.word	0x00000025


	//----- nvinfo : EIATTR_FRAME_SIZE
	.align		4
.L_20:
        /*006c*/ 	.byte	0x04, 0x11
        /*006e*/ 	.short	(.L_22 - .L_21)
	.align		4
.L_21:
        /*0070*/ 	.word	index@(_Z28creatingMedianLogNormalFramePfS_ii)
        /*0074*/ 	.word	0x00000030


	//----- nvinfo : EIATTR_REGCOUNT
	.align		4
.L_22:
        /*0078*/ 	.byte	0x04, 0x2f
        /*007a*/ 	.short	(.L_24 - .L_23)
	.align		4
.L_23:
        /*007c*/ 	.word	index@(_Z26creatingStdvLogNormalFramePfS_S_ii)
        /*0080*/ 	.word	0x00000020


	//----- nvinfo : EIATTR_FRAME_SIZE
	.align		4
.L_24:
        /*0084*/ 	.byte	0x04, 0x11
        /*0086*/ 	.short	(.L_26 - .L_25)
	.align		4
.L_25:
        /*0088*/ 	.word	index@($__internal_1_$__cuda_sm20_sqrt_rn_f32_slowpath)
        /*008c*/ 	.word	0x00000000


	//----- nvinfo : EIATTR_FRAME_SIZE
	.align		4
.L_26:
        /*0090*/ 	.byte	0x04, 0x11
        /*0092*/ 	.short	(.L_28 - .L_27)
	.align		4
.L_27:
        /*0094*/ 	.word	index@($__internal_0_$__cuda_sm20_div_rn_f64_full)
        /*0098*/ 	.word	0x00000000


	//----- nvinfo : EIATTR_FRAME_SIZE
	.align		4
.L_28:
        /*009c*/ 	.byte	0x04, 0x11
        /*009e*/ 	.short	(.L_30 - .L_29)
	.align		4
.L_29:
        /*00a0*/ 	.word	index@(_Z26creatingStdvLogNormalFramePfS_S_ii)
        /*00a4*/ 	.word	0x00000000


	//----- nvinfo : EIATTR_MIN_STACK_SIZE
	.align		4
.L_30:
        /*00a8*/ 	.byte	0x04, 0x12
        /*00aa*/ 	.short	(.L_32 - .L_31)
	.align		4
.L_31:
        /*00ac*/ 	.word	index@(_Z26creatingStdvLogNormalFramePfS_S_ii)
        /*00b0*/ 	.word	0x00000000


	//----- nvinfo : EIATTR_MIN_STACK_SIZE
	.align		4
.L_32:
        /*00b4*/ 	.byte	0x04, 0x12
        /*00b6*/ 	.short	(.L_34 - .L_33)
	.align		4
.L_33:
        /*00b8*/ 	.word	index@(_Z28creatingMedianLogNormalFramePfS_ii)
        /*00bc*/ 	.word	0x00000030


	//----- nvinfo : EIATTR_MIN_STACK_SIZE
	.align		4
.L_34:
        /*00c0*/ 	.byte	0x04, 0x12
        /*00c2*/ 	.short	(.L_36 - .L_35)
	.align		4
.L_35:
        /*00c4*/ 	.word	index@(_Z26creatingMeanLogNormalFramePfS_ii)
        /*00c8*/ 	.word	0x00000000


	//----- nvinfo : EIATTR_MIN_STACK_SIZE
	.align		4
.L_36:
        /*00cc*/ 	.byte	0x04, 0x12
        /*00ce*/ 	.short	(.L_38 - .L_37)
	.align		4
.L_37:
        /*00d0*/ 	.word	index@(_Z23creatingLogNormalFramesPfPiS_ii)
        /*00d4*/ 	.word	0x00000000


	//----- nvinfo : EIATTR_MIN_STACK_SIZE
	.align		4
.L_38:
        /*00d8*/ 	.byte	0x04, 0x12
        /*00da*/ 	.short	(.L_40 - .L_39)
	.align		4
.L_39:
        /*00dc*/ 	.word	index@(_Z22creatingMeanPixelFramePfPiii)
        /*00e0*/ 	.word	0x00000000
.L_40:


//--------------------- .nv.compat                --------------------------
	.section	.nv.compat,"",@"SHT_CUDA_COMPAT_INFO"
	.align	4
        /*0000*/ 	.byte	0x02, 0x09, 0x00, 0x00, 0x02, 0x02, 0x01, 0x00, 0x02, 0x05, 0x05, 0x00, 0x03, 0x07, 0x01, 0x01
        /*0010*/ 	.byte	0x02, 0x03, 0x00, 0x00, 0x02, 0x06, 0x01, 0x00, 0x04, 0x0b, 0x08, 0x00, 0x01, 0x00, 0x00, 0x00
        /*0020*/ 	.byte	0x00, 0x00, 0x00, 0x00


//--------------------- .nv.info._Z26creatingStdvLogNormalFramePfS_S_ii --------------------------
	.section	.nv.info._Z26creatingStdvLogNormalFramePfS_S_ii,"",@"SHT_CUDA_INFO"
	.sectionflags	@""
	.align	4


	//----- nvinfo : EIATTR_CUDA_API_VERSION
	.align		4
        /*0000*/ 	.byte	0x04, 0x37
        /*0002*/ 	.short	(.L_42 - .L_41)
.L_41:
        /*0004*/ 	.word	0x00000082


	//----- nvinfo : EIATTR_KPARAM_INFO
	.align		4
.L_42:
        /*0008*/ 	.byte	0x04, 0x17
        /*000a*/ 	.short	(.L_44 - .L_43)
.L_43:
        /*000c*/ 	.word	0x00000000
        /*0010*/ 	.short	0x0004
        /*0012*/ 	.short	0x001c
        /*0014*/ 	.byte	0x00, 0xf0, 0x11, 0x00


	//----- nvinfo : EIATTR_KPARAM_INFO
	.align		4
.L_44:
        /*0018*/ 	.byte	0x04, 0x17
        /*001a*/ 	.short	(.L_46 - .L_45)
.L_45:
        /*001c*/ 	.word	0x00000000
        /*0020*/ 	.short	0x0003
        /*0022*/ 	.short	0x0018
        /*0024*/ 	.byte	0x00, 0xf0, 0x11, 0x00


	//----- nvinfo : EIATTR_KPARAM_INFO
	.align		4
.L_46:
        /*0028*/ 	.byte	0x04, 0x17
        /*002a*/ 	.short	(.L_48 - .L_47)
.L_47:
        /*002c*/ 	.word	0x00000000
        /*0030*/ 	.short	0x0002
        /*0032*/ 	.short	0x0010
        /*0034*/ 	.byte	0x00, 0xf5, 0x21, 0x00


	//----- nvinfo : EIATTR_KPARAM_INFO
	.align		4
.L_48:
        /*0038*/ 	.byte	0x04, 0x17
        /*003a*/ 	.short	(.L_50 - .L_49)
.L_49:
        /*003c*/ 	.word	0x00000000
        /*0040*/ 	.short	0x0001
        /*0042*/ 	.short	0x0008
        /*0044*/ 	.byte	0x00, 0xf5, 0x21, 0x00


	//----- nvinfo : EIATTR_KPARAM_INFO
	.align		4
.L_50:
        /*0048*/ 	.byte	0x04, 0x17
        /*004a*/ 	.short	(.L_52 - .L_51)
.L_51:
        /*004c*/ 	.word	0x00000000
        /*0050*/ 	.short	0x0000
        /*0052*/ 	.short	0x0000
        /*0054*/ 	.byte	0x00, 0xf5, 0x21, 0x00


	//----- nvinfo : EIATTR_SPARSE_MMA_MASK
	.align		4
.L_52:
        /*0058*/ 	.byte	0x03, 0x50
        /*005a*/ 	.short	0x0000


	//----- nvinfo : EIATTR_MAXREG_COUNT
	.align		4
        /*005c*/ 	.byte	0x03, 0x1b
        /*005e*/ 	.short	0x00ff


	//----- nvinfo : EIATTR_MERCURY_ISA_VERSION
	.align		4
        /*0060*/ 	.byte	0x03, 0x5f
        /*0062*/ 	.short	0x0101


	//----- nvinfo : EIATTR_VRC_CTA_INIT_COUNT
	.align		4
        /*0064*/ 	.byte	0x02, 0x4a
	.zero		1
	.zero		1


	//----- nvinfo : EIATTR_EXIT_INSTR_OFFSETS
	.align		4
        /*0068*/ 	.byte	0x04, 0x1c
        /*006a*/ 	.short	(.L_54 - .L_53)


	//   ....[0]....
.L_53:
        /*006c*/ 	.word	0x00000070


	//   ....[1]....
        /*0070*/ 	.word	0x000010f0


	//----- nvinfo : EIATTR_CRS_STACK_SIZE
	.align		4
.L_54:
        /*0074*/ 	.byte	0x04, 0x1e
        /*0076*/ 	.short	(.L_56 - .L_55)
.L_55:
        /*0078*/ 	.word	0x00000000


	//----- nvinfo : EIATTR_CBANK_PARAM_SIZE
	.align		4
.L_56:
        /*007c*/ 	.byte	0x03, 0x19
        /*007e*/ 	.short	0x0020


	//----- nvinfo : EIATTR_PARAM_CBANK
	.align		4
        /*0080*/ 	.byte	0x04, 0x0a
        /*0082*/ 	.short	(.L_58 - .L_57)
	.align		4
.L_57:
        /*0084*/ 	.word	index@(.nv.constant0._Z26creatingStdvLogNormalFramePfS_S_ii)
        /*0088*/ 	.short	0x0380
        /*008a*/ 	.short	0x0020


	//----- nvinfo : EIATTR_SW_WAR
	.align		4
.L_58:
        /*008c*/ 	.byte	0x04, 0x36
        /*008e*/ 	.short	(.L_60 - .L_59)
.L_59:
        /*0090*/ 	.word	0x00000008
.L_60:


//--------------------- .nv.info._Z28creatingMedianLogNormalFramePfS_ii --------------------------
	.section	.nv.info._Z28creatingMedianLogNormalFramePfS_ii,"",@"SHT_CUDA_INFO"
	.sectionflags	@""
	.align	4


	//----- nvinfo : EIATTR_CUDA_API_VERSION
	.align		4
        /*0000*/ 	.byte	0x04, 0x37
        /*0002*/ 	.short	(.L_62 - .L_61)
.L_61:
        /*0004*/ 	.word	0x00000082


	//----- nvinfo : EIATTR_KPARAM_INFO
	.align		4
.L_62:
        /*0008*/ 	.byte	0x04, 0x17
        /*000a*/ 	.short	(.L_64 - .L_63)
.L_63:
        /*000c*/ 	.word	0x00000000
        /*0010*/ 	.short	0x0003
        /*0012*/ 	.short	0x0014
        /*0014*/ 	.byte	0x00, 0xf0, 0x11, 0x00


	//----- nvinfo : EIATTR_KPARAM_INFO
	.align		4
.L_64:
        /*0018*/ 	.byte	0x04, 0x17
        /*001a*/ 	.short	(.L_66 - .L_65)
.L_65:
        /*001c*/ 	.word	0x00000000
        /*0020*/ 	.short	0x0002
        /*0022*/ 	.short	0x0010
        /*0024*/ 	.byte	0x00, 0xf0, 0x11, 0x00


	//----- nvinfo : EIATTR_KPARAM_INFO
	.align		4
.L_66:
        /*0028*/ 	.byte	0x04, 0x17
        /*002a*/ 	.short	(.L_68 - .L_67)
.L_67:
        /*002c*/ 	.word	0x00000000
        /*0030*/ 	.short	0x0001
        /*0032*/ 	.short	0x0008
        /*0034*/ 	.byte	0x00, 0xf5, 0x21, 0x00


	//----- nvinfo : EIATTR_KPARAM_INFO
	.align		4
.L_68:
        /*0038*/ 	.byte	0x04, 0x17
        /*003a*/ 	.short	(.L_70 - .L_69)
.L_69:
        /*003c*/ 	.word	0x00000000
        /*0040*/ 	.short	0x0000
        /*0042*/ 	.short	0x0000
        /*0044*/ 	.byte	0x00, 0xf5, 0x21, 0x00


	//----- nvinfo : EIATTR_SPARSE_MMA_MASK
	.align		4
.L_70:
        /*0048*/ 	.byte	0x03, 0x50
        /*004a*/ 	.short	0x0000


	//----- nvinfo : EIATTR_MAXREG_COUNT
	.align		4
        /*004c*/ 	.byte	0x03, 0x1b
        /*004e*/ 	.short	0x00ff


	//----- nvinfo : EIATTR_EXTERNS
	.align		4
        /*0050*/ 	.byte	0x04, 0x0f
        /*0052*/ 	.short	(.L_72 - .L_71)


	//   ....[0]....
	.align		4
.L_71:
        /*0054*/ 	.word	index@(vprintf)


	//----- nvinfo : EIATTR_MERCURY_ISA_VERSION
	.align		4
.L_72:
        /*0058*/ 	.byte	0x03, 0x5f
        /*005a*/ 	.short	0x0101


	//----- nvinfo : EIATTR_VRC_CTA_INIT_COUNT
	.align		4
        /*005c*/ 	.byte	0x02, 0x4a
	.zero		1
	.zero		1


	//----- nvinfo : EIATTR_SYSCALL_OFFSETS
	.align		4
        /*0060*/ 	.byte	0x04, 0x46
        /*0062*/ 	.short	(.L_74 - .L_73)


	//   ....[0]....
.L_73:
        /*0064*/ 	.word	0x00000760


	//   ....[1]....
        /*0068*/ 	.word	0x000008f0


	//   ....[2]....
        /*006c*/ 	.word	0x00000a80


	//   ....[3]....
        /*0070*/ 	.word	0x00000c10


	//   ....[4]....
        /*0074*/ 	.word	0x00000e60


	//   ....[5]....
        /*0078*/ 	.word	0x00000fd0


	//   ....[6]....
        /*007c*/ 	.word	0x000010b0


	//   ....[7]....
        /*0080*/ 	.word	0x00001290


	//   ....[8]....
        /*0084*/ 	.word	0x00001480


	//   ....[9]....
        /*0088*/ 	.word	0x000015b0


	//   ....[10]....
        /*008c*/ 	.word	0x00001650


	//   ....[11]....
        /*0090*/ 	.word	0x00001790


	//   ....[12]....
        /*0094*/ 	.word	0x00001830


	//   ....[13]....
        /*0098*/ 	.word	0x00001970


	//   ....[14]....
        /*009c*/ 	.word	0x00001a10


	//   ....[15]....
        /*00a0*/ 	.word	0x00001b50


	//   ....[16]....
        /*00a4*/ 	.word	0x00001bf0


	//   ....[17]....
        /*00a8*/ 	.word	0x00001d30


	//   ....[18]....
        /*00ac*/ 	.word	0x00001dd0


	//   ....[19]....
        /*00b0*/ 	.word	0x00001f10


	//   ....[20]....
        /*00b4*/ 	.word	0x00001fb0


	//   ....[21]....
        /*00b8*/ 	.word	0x000020f0


	//   ....[22]....
        /*00bc*/ 	.word	0x00002190


	//   ....[23]....
        /*00c0*/ 	.word	0x000022d0


	//   ....[24]....
        /*00c4*/ 	.word	0x000023e0


	//   ....[25]....
        /*00c8*/ 	.word	0x00002500


	//   ....[26]....
        /*00cc*/ 	.word	0x00002590


	//   ....[27]....
        /*00d0*/ 	.word	0x000026b0


	//   ....[28]....
        /*00d4*/ 	.word	0x00002740


	//   ....[29]....
        /*00d8*/ 	.word	0x00002860


	//   ....[30]....
        /*00dc*/ 	.word	0x000028f0


	//   ....[31]....
        /*00e0*/ 	.word	0x00002a10


	//   ....[32]....
        /*00e4*/ 	.word	0x00002ae0


	//   ....[33]....
        /*00e8*/ 	.word	0x00002c00


	//   ....[34]....
        /*00ec*/ 	.word	0x00002c90


	//   ....[35]....
        /*00f0*/ 	.word	0x00002db0


	//   ....[36]....
        /*00f4*/ 	.word	0x00002e70


	//   ....[37]....
        /*00f8*/ 	.word	0x00002f90


	//   ....[38]....
        /*00fc*/ 	.word	0x00004690


	//   ....[39]....
        /*0100*/ 	.word	0x000048f0


	//   ....[40]....
        /*0104*/ 	.word	0x000049b0


	//   ....[41]....
        /*0108*/ 	.word	0x00004a70


	//   ....[42]....
        /*010c*/ 	.word	0x00004b30


	//   ....[43]....
        /*0110*/ 	.word	0x00004bf0


	//   ....[44]....
        /*0114*/ 	.word	0x00004cb0


	//   ....[45]....
        /*0118*/ 	.word	0x00004d70


	//   ....[46]....
        /*011c*/ 	.word	0x00004e30


	//   ....[47]....
        /*0120*/ 	.word	0x00004f90


	//   ....[48]....
        /*0124*/ 	.word	0x00005050


	//   ....[49]....
        /*0128*/ 	.word	0x00005110


	//   ....[50]....
        /*012c*/ 	.word	0x000051d0


	//   ....[51]....
        /*0130*/ 	.word	0x000052e0


	//   ....[52]....
        /*0134*/ 	.word	0x000053a0


	//   ....[53]....
        /*0138*/ 	.word	0x000054a0


	//----- nvinfo : EIATTR_EXIT_INSTR_OFFSETS
	.align		4
.L_74:
        /*013c*/ 	.byte	0x04, 0x1c
        /*013e*/ 	.short	(.L_76 - .L_75)


	//   ....[0]....
.L_75:
        /*0140*/ 	.word	0x000000c0


	//   ....[1]....
        /*0144*/ 	.word	0x00005520


	//----- nvinfo : EIATTR_CRS_STACK_SIZE
	.align		4
.L_76:
        /*0148*/ 	.byte	0x04, 0x1e
        /*014a*/ 	.short	(.L_78 - .L_77)
.L_77:
        /*014c*/ 	.word	0x00000000


	//----- nvinfo : EIATTR_CBANK_PARAM_SIZE
	.align		4
.L_78:
        /*0150*/ 	.byte	0x03, 0x19
        /*0152*/ 	.short	0x0018


	//----- nvinfo : EIATTR_PARAM_CBANK
	.align		4
        /*0154*/ 	.byte	0x04, 0x0a
        /*0156*/ 	.short	(.L_80 - .L_79)
	.align		4
.L_79:
        /*0158*/ 	.word	index@(.nv.constant0._Z28creatingMedianLogNormalFramePfS_ii)
        /*015c*/ 	.short	0x0380
        /*015e*/ 	.short	0x0018


	//----- nvinfo : EIATTR_SW_WAR
	.align		4
.L_80:
        /*0160*/ 	.byte	0x04, 0x36
        /*0162*/ 	.short	(.L_82 - .L_81)
.L_81:
        /*0164*/ 	.word	0x00000008
.L_82:


//--------------------- .nv.info._Z26creatingMeanLogNormalFramePfS_ii --------------------------
	.section	.nv.info._Z26creatingMeanLogNormalFramePfS_ii,"",@"SHT_CUDA_INFO"
	.sectionflags	@""
	.align	4


	//----- nvinfo : EIATTR_CUDA_API_VERSION
	.align		4
        /*0000*/ 	.byte	0x04, 0x37
        /*0002*/ 	.short	(.L_84 - .L_83)
.L_83:
        /*0004*/ 	.word	0x00000082


	//----- nvinfo : EIATTR_KPARAM_INFO
	.align		4
.L_84:
        /*0008*/ 	.byte	0x04, 0x17
        /*000a*/ 	.short	(.L_86 - .L_85)
.L_85:
        /*000c*/ 	.word	0x00000000
        /*0010*/ 	.short	0x0003
        /*0012*/ 	.short	0x0014
        /*0014*/ 	.byte	0x00, 0xf0, 0x11, 0x00


	//----- nvinfo : EIATTR_KPARAM_INFO
	.align		4
.L_86:
        /*0018*/ 	.byte	0x04, 0x17
        /*001a*/ 	.short	(.L_88 - .L_87)
.L_87:
        /*001c*/ 	.word	0x00000000
        /*0020*/ 	.short	0x0002
        /*0022*/ 	.short	0x0010
        /*0024*/ 	.byte	0x00, 0xf0, 0x11, 0x00


	//----- nvinfo : EIATTR_KPARAM_INFO
	.align		4
.L_88:
        /*0028*/ 	.byte	0x04, 0x17
        /*002a*/ 	.short	(.L_90 - .L_89)
.L_89:
        /*002c*/ 	.word	0x00000000
        /*0030*/ 	.short	0x0001
        /*0032*/ 	.short	0x0008
        /*0034*/ 	.byte	0x00, 0xf5, 0x21, 0x00


	//----- nvinfo : EIATTR_KPARAM_INFO
	.align		4
.L_90:
        /*0038*/ 	.byte	0x04, 0x17
        /*003a*/ 	.short	(.L_92 - .L_91)
.L_91:
        /*003c*/ 	.word	0x00000000
        /*0040*/ 	.short	0x0000
        /*0042*/ 	.short	0x0000
        /*0044*/ 	.byte	0x00, 0xf5, 0x21, 0x00


	//----- nvinfo : EIATTR_SPARSE_MMA_MASK
	.align		4
.L_92:
        /*0048*/ 	.byte	0x03, 0x50
        /*004a*/ 	.short	0x0000


	//----- nvinfo : EIATTR_MAXREG_COUNT
	.align		4
        /*004c*/ 	.byte	0x03, 0x1b
        /*004e*/ 	.short	0x00ff


	//----- nvinfo : EIATTR_MERCURY_ISA_VERSION
	.align		4
        /*0050*/ 	.byte	0x03, 0x5f
        /*0052*/ 	.short	0x0101


	//----- nvinfo : EIATTR_VRC_CTA_INIT_COUNT
	.align		4
        /*0054*/ 	.byte	0x02, 0x4a
	.zero		1
	.zero		1


	//----- nvinfo : EIATTR_EXIT_INSTR_OFFSETS
	.align		4
        /*0058*/ 	.byte	0x04, 0x1c
        /*005a*/ 	.short	(.L_94 - .L_93)


	//   ....[0]....
.L_93:
        /*005c*/ 	.word	0x00000070


	//   ....[1]....
        /*0060*/ 	.word	0x00000c40


	//----- nvinfo : EIATTR_CRS_STACK_SIZE
	.align		4
.L_94:
        /*0064*/ 	.byte	0x04, 0x1e
        /*0066*/ 	.short	(.L_96 - .L_95)
.L_95:
        /*0068*/ 	.word	0x00000000


	//----- nvinfo : EIATTR_CBANK_PARAM_SIZE
	.align		4
.L_96:
        /*006c*/ 	.byte	0x03, 0x19
        /*006e*/ 	.short	0x0018


	//----- nvinfo : EIATTR_PARAM_CBANK
	.align		4
        /*0070*/ 	.byte	0x04, 0x0a
        /*0072*/ 	.short	(.L_98 - .L_97)
	.align		4
.L_97:
        /*0074*/ 	.word	index@(.nv.constant0._Z26creatingMeanLogNormalFramePfS_ii)
        /*0078*/ 	.short	0x0380
        /*007a*/ 	.short	0x0018


	//----- nvinfo : EIATTR_SW_WAR
	.align		4
.L_98:
        /*007c*/ 	.byte	0x04, 0x36
        /*007e*/ 	.short	(.L_100 - .L_99)
.L_99:
        /*0080*/ 	.word	0x00000008
.L_100:


//--------------------- .nv.info._Z23creatingLogNormalFramesPfPiS_ii --------------------------
	.section	.nv.info._Z23creatingLogNormalFramesPfPiS_ii,"",@"SHT_CUDA_INFO"
	.sectionflags	@""
	.align	4


	//----- nvinfo : EIATTR_CUDA_API_VERSION
	.align		4
        /*0000*/ 	.byte	0x04, 0x37
        /*0002*/ 	.short	(.L_102 - .L_101)
.L_101:
        /*0004*/ 	.word	0x00000082


	//----- nvinfo : EIATTR_KPARAM_INFO
	.align		4
.L_102:
        /*0008*/ 	.byte	0x04, 0x17
        /*000a*/ 	.short	(.L_104 - .L_103)
.L_103:
        /*000c*/ 	.word	0x00000000
        /*0010*/ 	.short	0x0004
        /*0012*/ 	.short	0x001c
        /*0014*/ 	.byte	0x00, 0xf0, 0x11, 0x00


	//----- nvinfo : EIATTR_KPARAM_INFO
	.align		4
.L_104:
        /*0018*/ 	.byte	0x04, 0x17
        /*001a*/ 	.short	(.L_106 - .L_105)
.L_105:
        /*001c*/ 	.word	0x00000000
        /*0020*/ 	.short	0x0003
        /*0022*/ 	.short	0x0018
        /*0024*/ 	.byte	0x00, 0xf0, 0x11, 0x00


	//----- nvinfo : EIATTR_KPARAM_INFO
	.align		4
.L_106:
        /*0028*/ 	.byte	0x04, 0x17
        /*002a*/ 	.short	(.L_108 - .L_107)
.L_107:
        /*002c*/ 	.word	0x00000000
        /*0030*/ 	.short	0x0002
        /*0032*/ 	.short	0x0010
        /*0034*/ 	.byte	0x00, 0xf5, 0x21, 0x00


	//----- nvinfo : EIATTR_KPARAM_INFO
	.align		4
.L_108:
        /*0038*/ 	.byte	0x04, 0x17
        /*003a*/ 	.short	(.L_110 - .L_109)
.L_109:
        /*003c*/ 	.word	0x00000000
        /*0040*/ 	.short	0x0001
        /*0042*/ 	.short	0x0008
        /*0044*/ 	.byte	0x00, 0xf5, 0x21, 0x00


	//----- nvinfo : EIATTR_KPARAM_INFO
	.align		4
.L_110:
        /*0048*/ 	.byte	0x04, 0x17
        /*004a*/ 	.short	(.L_112 - .L_111)
.L_111:
        /*004c*/ 	.word	0x00000000
        /*0050*/ 	.short	0x0000
        /*0052*/ 	.short	0x0000
        /*0054*/ 	.byte	0x00, 0xf5, 0x21, 0x00


	//----- nvinfo : EIATTR_SPARSE_MMA_MASK
	.align		4
.L_112:
        /*0058*/ 	.byte	0x03, 0x50
        /*005a*/ 	.short	0x0000


	//----- nvinfo : EIATTR_MAXREG_COUNT
	.align		4
        /*005c*/ 	.byte	0x03, 0x1b
        /*005e*/ 	.short	0x00ff


	//----- nvinfo : EIATTR_MERCURY_ISA_VERSION
	.align		4
        /*0060*/ 	.byte	0x03, 0x5f
        /*0062*/ 	.short	0x0101


	//----- nvinfo : EIATTR_VRC_CTA_INIT_COUNT
	.align		4
        /*0064*/ 	.byte	0x02, 0x4a
	.zero		1
	.zero		1


	//----- nvinfo : EIATTR_EXIT_INSTR_OFFSETS
	.align		4
        /*0068*/ 	.byte	0x04, 0x1c
        /*006a*/ 	.short	(.L_114 - .L_113)


	//   ....[0]....
.L_113:
        /*006c*/ 	.word	0x00000080


	//   ....[1]....
        /*0070*/ 	.word	0x00000ac0


	//   ....[2]....
        /*0074*/ 	.word	0x00000ff0


	//   ....[3]....
        /*0078*/ 	.word	0x00001290


	//----- nvinfo : EIATTR_CBANK_PARAM_SIZE
	.align		4
.L_114:
        /*007c*/ 	.byte	0x03, 0x19
        /*007e*/ 	.short	0x0020


	//----- nvinfo : EIATTR_PARAM_CBANK
	.align		4
        /*0080*/ 	.byte	0x04, 0x0a
        /*0082*/ 	.short	(.L_116 - .L_115)
	.align		4
.L_115:
        /*0084*/ 	.word	index@(.nv.constant0._Z23creatingLogNormalFramesPfPiS_ii)
        /*0088*/ 	.short	0x0380
        /*008a*/ 	.short	0x0020


	//----- nvinfo : EIATTR_SW_WAR
	.align		4
.L_116:
        /*008c*/ 	.byte	0x04, 0x36
        /*008e*/ 	.short	(.L_118 - .L_117)
.L_117:
        /*0090*/ 	.word	0x00000008
.L_118:


//--------------------- .nv.info._Z22creatingMeanPixelFramePfPiii --------------------------
	.section	.nv.info._Z22creatingMeanPixelFramePfPiii,"",@"SHT_CUDA_INFO"
	.sectionflags	@""
	.align	4


	//----- nvinfo : EIATTR_CUDA_API_VERSION
	.align		4
        /*0000*/ 	.byte	0x04, 0x37
        /*0002*/ 	.short	(.L_120 - .L_119)
.L_119:
        /*0004*/ 	.word	0x00000082


	//----- nvinfo : EIATTR_KPARAM_INFO
	.align		4
.L_120:
        /*0008*/ 	.byte	0x04, 0x17
        /*000a*/ 	.short	(.L_122 - .L_121)
.L_121:
        /*000c*/ 	.word	0x00000000
        /*0010*/ 	.short	0x0003
        /*0012*/ 	.short	0x0014
        /*0014*/ 	.byte	0x00, 0xf0, 0x11, 0x00


	//----- nvinfo : EIATTR_KPARAM_INFO
	.align		4
.L_122:
        /*0018*/ 	.byte	0x04, 0x17
        /*001a*/ 	.short	(.L_124 - .L_123)
.L_123:
        /*001c*/ 	.word	0x00000000
        /*0020*/ 	.short	0x0002
        /*0022*/ 	.short	0x0010
        /*0024*/ 	.byte	0x00, 0xf0, 0x11, 0x00


	//----- nvinfo : EIATTR_KPARAM_INFO
	.align		4
.L_124:
        /*0028*/ 	.byte	0x04, 0x17
        /*002a*/ 	.short	(.L_126 - .L_125)
.L_125:
        /*002c*/ 	.word	0x00000000
        /*0030*/ 	.short	0x0001
        /*0032*/ 	.short	0x0008
        /*0034*/ 	.byte	0x00, 0xf5, 0x21, 0x00


	//----- nvinfo : EIATTR_KPARAM_INFO
	.align		4
.L_126:
        /*0038*/ 	.byte	0x04, 0x17
        /*003a*/ 	.short	(.L_128 - .L_127)
.L_127:
        /*003c*/ 	.word	0x00000000
        /*0040*/ 	.short	0x0000
        /*0042*/ 	.short	0x0000
        /*0044*/ 	.byte	0x00, 0xf5, 0x21, 0x00


	//----- nvinfo : EIATTR_SPARSE_MMA_MASK
	.align		4
.L_128:
        /*0048*/ 	.byte	0x03, 0x50
        /*004a*/ 	.short	0x0000


	//----- nvinfo : EIATTR_MAXREG_COUNT
	.align		4
        /*004c*/ 	.byte	0x03, 0x1b
        /*004e*/ 	.short	0x00ff


	//----- nvinfo : EIATTR_MERCURY_ISA_VERSION
	.align		4
        /*0050*/ 	.byte	0x03, 0x5f
        /*0052*/ 	.short	0x0101


	//----- nvinfo : EIATTR_VRC_CTA_INIT_COUNT
	.align		4
        /*0054*/ 	.byte	0x02, 0x4a
	.zero		1
	.zero		1


	//----- nvinfo : EIATTR_EXIT_INSTR_OFFSETS
	.align		4
        /*0058*/ 	.byte	0x04, 0x1c
        /*005a*/ 	.short	(.L_130 - .L_129)


	//   ....[0]....
.L_129:
        /*005c*/ 	.word	0x00000070


	//   ....[1]....
        /*0060*/ 	.word	0x00000c40


	//----- nvinfo : EIATTR_CRS_STACK_SIZE
	.align		4
.L_130:
        /*0064*/ 	.byte	0x04, 0x1e
        /*0066*/ 	.short	(.L_132 - .L_131)
.L_131:
        /*0068*/ 	.word	0x00000000


	//----- nvinfo : EIATTR_CBANK_PARAM_SIZE
	.align		4
.L_132:
        /*006c*/ 	.byte	0x03, 0x19
        /*006e*/ 	.short	0x0018


	//----- nvinfo : EIATTR_PARAM_CBANK
	.align		4
        /*0070*/ 	.byte	0x04, 0x0a
        /*0072*/ 	.short	(.L_134 - .L_133)
	.align		4
.L_133:
        /*0074*/ 	.word	index@(.nv.constant0._Z22creatingMeanPixelFramePfPiii)
        /*0078*/ 	.short	0x0380
        /*007a*/ 	.short	0x0018


	//----- nvinfo : EIATTR_SW_WAR
	.align		4
.L_134:
        /*007c*/ 	.byte	0x04, 0x36
        /*007e*/ 	.short	(.L_136 - .L_135)
.L_135:
        /*0080*/ 	.word	0x00000008
.L_136:


//--------------------- .nv.callgraph             --------------------------
	.section	.nv.callgraph,"",@"SHT_CUDA_CALLGRAPH"
	.align	4
	.sectionentsize	8
	.align		4
        /*0000*/ 	.word	0x00000000
	.align		4
        /*0004*/ 	.word	0xffffffff
	.align		4
        /*0008*/ 	.word	index@(_Z28creatingMedianLogNormalFramePfS_ii)
	.align		4
        /*000c*/ 	.word	index@(vprintf)
	.align		4
        /*0010*/ 	.word	0x00000000
	.align		4
        /*0014*/ 	.word	0xfffffffe
	.align		4
        /*0018*/ 	.word	0x00000000
	.align		4
        /*001c*/ 	.word	0xfffffffd
	.align		4
        /*0020*/ 	.word	0x00000000
	.align		4
        /*0024*/ 	.word	0xfffffffc


//--------------------- .nv.constant4             --------------------------
	.section	.nv.constant4,"a",@progbits
	.align	8
	.align		8
.nv.constant4:
        /*0000*/ 	.dword	$str
	.align		8
        /*0008*/ 	.dword	$str$1
	.align		8
        /*0010*/ 	.dword	$str$2
	.align		8
        /*0018*/ 	.dword	vprintf


//--------------------- .text._Z26creatingStdvLogNormalFramePfS_S_ii --------------------------
	.section	.text._Z26creatingStdvLogNormalFramePfS_S_ii,"ax",@progbits
	.align	128
        .global         _Z26creatingStdvLogNormalFramePfS_S_ii
        .type           _Z26creatingStdvLogNormalFramePfS_S_ii,@function
        .size           _Z26creatingStdvLogNormalFramePfS_S_ii,(.L_x_172 - _Z26creatingStdvLogNormalFramePfS_S_ii)
        .other          _Z26creatingStdvLogNormalFramePfS_S_ii,@"STO_CUDA_ENTRY STV_DEFAULT"
_Z26creatingStdvLogNormalFramePfS_S_ii:
.text._Z26creatingStdvLogNormalFramePfS_S_ii:
[----:B------:R-:W-:Y:S01]  /*0000*/  LDC R1, c[0x0][0x37c] ;  /* 0x0000df00ff017b82 */ /* 0x000fe20000000800 */
[----:B------:R-:W0:Y:S07]  /*0010*/  S2R R3, SR_TID.X ;  /* 0x0000000000037919 */ /* 0x000e2e0000002100 */
[----:B------:R-:W0:Y:S08]  /*0020*/  S2UR UR4, SR_CTAID.X ;  /* 0x00000000000479c3 */ /* 0x000e300000002500 */
[----:B------:R-:W0:Y:S08]  /*0030*/  LDC R2, c[0x0][0x360] ;  /* 0x0000d800ff027b82 */ /* 0x000e300000000800 */
[----:B------:R-:W1:Y:S01]  /*0040*/  LDC R0, c[0x0][0x398] ;  /* 0x0000e600ff007b82 */ /* 0x000e620000000800 */
[----:B0-----:R-:W-:-:S05]  /*0050*/  IMAD R3, R2, UR4, R3 ;  /* 0x0000000402037c24 */ /* 0x001fca000f8e0203 */
[----:B-1----:R-:W-:-:S13]  /*0060*/  ISETP.GE.AND P0, PT, R3, R0, PT ;  /* 0x000000000300720c */ /* 0x002fda0003f06270 */
[----:B------:R-:W-:Y:S05]  /*0070*/  @P0 EXIT ;  /* 0x000000000000094d */ /* 0x000fea0003800000 */
[----:B------:R-:W0:Y:S01]  /*0080*/  LDCU UR6, c[0x0][0x39c] ;  /* 0x00007380ff0677ac */ /* 0x000e220008000800 */
[----:B------:R-:W-:Y:S01]  /*0090*/  CS2R R22, SRZ ;  /* 0x0000000000167805 */ /* 0x000fe2000001ff00 */
[----:B------:R-:W1:Y:S01]  /*00a0*/  LDCU.64 UR8, c[0x0][0x358] ;  /* 0x00006b00ff0877ac */ /* 0x000e620008000a00 */
[----:B0-----:R-:W-:-:S09]  /*00b0*/  UISETP.GE.AND UP0, UPT, UR6, 0x1, UPT ;  /* 0x000000010600788c */ /* 0x001fd2000bf06270 */
[----:B-1----:R-:W-:Y:S05]  /*00c0*/  BRA.U !UP0, `(.L_x_0) ;  /* 0x0000000d08607547 */ /* 0x002fea000b800000 */
[----:B------:R-:W0:Y:S02]  /*00d0*/  LDC.64 R4, c[0x0][0x388] ;  /* 0x0000e200ff047b82 */ /* 0x000e240000000a00 */
[----:B0-----:R-:W-:-:S05]  /*00e0*/  IMAD.WIDE R4, R3, 0x4, R4 ;  /* 0x0000000403047825 */ /* 0x001fca00078e0204 */
[----:B------:R0:W5:Y:S01]  /*00f0*/  LDG.E R2, desc[UR8][R4.64] ;  /* 0x0000000804027981 */ /* 0x000162000c1e1900 */
[----:B------:R-:W-:Y:S01]  /*0100*/  UISETP.GE.U32.AND UP1, UPT, UR6, 0x10, UPT ;  /* 0x000000100600788c */ /* 0x000fe2000bf26070 */
[----:B------:R-:W-:Y:S01]  /*0110*/  CS2R R22, SRZ ;  /* 0x0000000000167805 */ /* 0x000fe2000001ff00 */
[----:B------:R-:W-:Y:S01]  /*0120*/  ULOP3.LUT UR5, UR6, 0xf, URZ, 0xc0, !UPT ;  /* 0x0000000f06057892 */ /* 0x000fe2000f8ec0ff */
[----:B------:R-:W-:-:S03]  /*0130*/  UMOV UR4, URZ ;  /* 0x000000ff00047c82 */ /* 0x000fc60008000000 */
[----:B------:R-:W-:-:S03]  /*0140*/  UISETP.NE.AND UP0, UPT, UR5, URZ, UPT ;  /* 0x000000ff0500728c */ /* 0x000fc6000bf05270 */
[----:B0-----:R-:W-:Y:S08]  /*0150*/  BRA.U !UP1, `(.L_x_1) ;  /* 0x0000000509a47547 */ /* 0x001ff0000b800000 */
[----:B------:R-:W0:Y:S01]  /*0160*/  LDC.64 R20, c[0x0][0x390] ;  /* 0x0000e400ff147b82 */ /* 0x000e220000000a00 */
[----:B------:R-:W-:Y:S01]  /*0170*/  ULOP3.LUT UR4, UR6, 0x7ffffff0, URZ, 0xc0, !UPT ;  /* 0x7ffffff006047892 */ /* 0x000fe2000f8ec0ff */
[----:B------:R-:W-:Y:S02]  /*0180*/  MOV R5, R3 ;  /* 0x0000000300057202 */ /* 0x000fe40000000f00 */
[----:B------:R-:W-:Y:S01]  /*0190*/  CS2R R22, SRZ ;  /* 0x0000000000167805 */ /* 0x000fe2000001ff00 */
[----:B------:R-:W-:-:S12]  /*01a0*/  UIADD3 UR7, UPT, UPT, -UR4, URZ, URZ ;  /* 0x000000ff04077290 */ /* 0x000fd8000fffe1ff */
.L_x_2:
[----:B0-----:R-:W-:-:S05]  /*01b0*/  IMAD.WIDE R6, R5, 0x4, R20 ;  /* 0x0000000405067825 */ /* 0x001fca00078e0214 */
[----:B------:R-:W2:Y:S01]  /*01c0*/  LDG.E R9, desc[UR8][R6.64] ;  /* 0x0000000806097981 */ /* 0x000ea2000c1e1900 */
[----:B------:R-:W-:-:S05]  /*01d0*/  IMAD.WIDE R16, R0, 0x4, R6 ;  /* 0x0000000400107825 */ /* 0x000fca00078e0206 */
[----:B------:R-:W3:Y:S01]  /*01e0*/  LDG.E R11, desc[UR8][R16.64] ;  /* 0x00000008100b7981 */ /* 0x000ee2000c1e1900 */
[----:B------:R-:W-:-:S05]  /*01f0*/  IMAD.WIDE R24, R0, 0x4, R16 ;  /* 0x0000000400187825 */ /* 0x000fca00078e0210 */
[----:B------:R-:W4:Y:S01]  /*0200*/  LDG.E R14, desc[UR8][R24.64] ;  /* 0x00000008180e7981 */ /* 0x000f22000c1e1900 */
[----:B------:R-:W-:-:S05]  /*0210*/  IMAD.WIDE R26, R0, 0x4, R24 ;  /* 0x00000004001a7825 */ /* 0x000fca00078e0218 */
[----:B------:R0:W4:Y:S02]  /*0220*/  LDG.E R8, desc[UR8][R26.64] ;  /* 0x000000081a087981 */ /* 0x000124000c1e1900 */
[----:B0-----:R-:W-:-:S05]  /*0230*/  IMAD.WIDE R26, R0, 0x4, R26 ;  /* 0x00000004001a7825 */ /* 0x001fca00078e021a */
[----:B------:R-:W4:Y:S01]  /*0240*/  LDG.E R19, desc[UR8][R26.64] ;  /* 0x000000081a137981 */ /* 0x000f22000c1e1900 */
[----:B------:R-:W-:-:S05]  /*0250*/  IMAD.WIDE R24, R0, 0x4, R26 ;  /* 0x0000000400187825 */ /* 0x000fca00078e021a */
[----:B------:R-:W4:Y:S01]  /*0260*/  LDG.E R12, desc[UR8][R24.64] ;  /* 0x00000008180c7981 */ /* 0x000f22000c1e1900 */
[----:B------:R-:W-:-:S05]  /*0270*/  IMAD.WIDE R6, R0, 0x4, R24 ;  /* 0x0000000400067825 */ /* 0x000fca00078e0218 */
[----:B------:R-:W4:Y:S01]  /*0280*/  LDG.E R10, desc[UR8][R6.64] ;  /* 0x00000008060a7981 */ /* 0x000f22000c1e1900 */
        /* <DEDUP_REMOVED lines=16> */
[----:B0-----:R-:W-:-:S06]  /*0390*/  IMAD.WIDE R28, R0, 0x4, R28 ;  /* 0x00000004001c7825 */ /* 0x001fcc00078e021c */
[----:B------:R-:W4:Y:S01]  /*03a0*/  LDG.E R29, desc[UR8][R28.64] ;  /* 0x000000081c1d7981 */ /* 0x000f22000c1e1900 */
[----:B------:R-:W-:Y:S01]  /*03b0*/  UIADD3 UR7, UPT, UPT, UR7, 0x10, URZ ;  /* 0x0000001007077890 */ /* 0x000fe2000fffe0ff */
[----:B------:R-:W-:-:S03]  /*03c0*/  LEA R5, R0, R5, 0x4 ;  /* 0x0000000500057211 */ /* 0x000fc600078e20ff */
[----:B------:R-:W-:Y:S01]  /*03d0*/  UISETP.NE.AND UP1, UPT, UR7, URZ, UPT ;  /* 0x000000ff0700728c */ /* 0x000fe2000bf25270 */
[----:B--2--5:R-:W-:-:S04]  /*03e0*/  FADD R9, -R2, R9 ;  /* 0x0000000902097221 */ /* 0x024fc80000000100 */
[----:B------:R-:W-:Y:S01]  /*03f0*/  FMUL R9, R9, R9 ;  /* 0x0000000909097220 */ /* 0x000fe20000400000 */
[----:B---3--:R-:W-:-:S03]  /*0400*/  FADD R11, -R2, R11 ;  /* 0x0000000b020b7221 */ /* 0x008fc60000000100 */
[----:B------:R-:W0:Y:S01]  /*0410*/  F2F.F64.F32 R24, R9 ;  /* 0x0000000900187310 */ /* 0x000e220000201800 */
[----:B------:R-:W-:Y:S01]  /*0420*/  FMUL R11, R11, R11 ;  /* 0x0000000b0b0b7220 */ /* 0x000fe20000400000 */
[----:B----4-:R-:W-:-:S04]  /*0430*/  FADD R14, -R2, R14 ;  /* 0x0000000e020e7221 */ /* 0x010fc80000000100 */
[----:B------:R-:W-:Y:S01]  /*0440*/  FMUL R14, R14, R14 ;  /* 0x0000000e0e0e7220 */ /* 0x000fe20000400000 */
[----:B------:R-:W-:-:S03]  /*0450*/  FADD R26, -R2, R8 ;  /* 0x00000008021a7221 */ /* 0x000fc60000000100 */
[----:B------:R-:W-:Y:S01]  /*0460*/  F2F.F64.F32 R8, R14 ;  /* 0x0000000e00087310 */ /* 0x000fe20000201800 */
[----:B------:R-:W-:Y:S01]  /*0470*/  FMUL R26, R26, R26 ;  /* 0x0000001a1a1a7220 */ /* 0x000fe20000400000 */
[----:B0-----:R-:W-:-:S06]  /*0480*/  DADD R24, R24, R22 ;  /* 0x0000000018187229 */ /* 0x001fcc0000000016 */
[----:B------:R-:W0:Y:S01]  /*0490*/  F2F.F64.F32 R22, R11 ;  /* 0x0000000b00167310 */ /* 0x000e220000201800 */
[----:B------:R-:W-:-:S04]  /*04a0*/  FADD R19, -R2, R19 ;  /* 0x0000001302137221 */ /* 0x000fc80000000100 */
[----:B------:R-:W-:Y:S01]  /*04b0*/  FMUL R19, R19, R19 ;  /* 0x0000001313137220 */ /* 0x000fe20000400000 */
[----:B------:R-:W-:Y:S01]  /*04c0*/  FADD R12, -R2, R12 ;  /* 0x0000000c020c7221 */ /* 0x000fe20000000100 */
[----:B0-----:R-:W-:-:S03]  /*04d0*/  DADD R24, R24, R22 ;  /* 0x0000000018187229 */ /* 0x001fc60000000016 */
[----:B------:R-:W-:Y:S01]  /*04e0*/  FMUL R27, R12, R12 ;  /* 0x0000000c0c1b7220 */ /* 0x000fe20000400000 */
[----:B------:R-:W0:Y:S01]  /*04f0*/  F2F.F64.F32 R22, R26 ;  /* 0x0000001a00167310 */ /* 0x000e220000201800 */
[----:B------:R-:W-:-:S04]  /*0500*/  FADD R12, -R2, R10 ;  /* 0x0000000a020c7221 */ /* 0x000fc80000000100 */
[----:B------:R-:W-:Y:S01]  /*0510*/  FMUL R14, R12, R12 ;  /* 0x0000000c0c0e7220 */ /* 0x000fe20000400000 */
[----:B------:R-:W-:Y:S01]  /*0520*/  DADD R8, R24, R8 ;  /* 0x0000000018087229 */ /* 0x000fe20000000008 */
[C---:B------:R-:W-:Y:S01]  /*0530*/  FADD R13, -R2.reuse, R13 ;  /* 0x0000000d020d7221 */ /* 0x040fe20000000100 */
[----:B------:R1:W2:Y:S01]  /*0540*/  F2F.F64.F32 R24, R19 ;  /* 0x0000001300187310 */ /* 0x0002a20000201800 */
[----:B------:R-:W-:-:S05]  /*0550*/  FADD R6, -R2, R6 ;  /* 0x0000000602067221 */ /* 0x000fca0000000100 */
[----:B0-----:R-:W-:Y:S02]  /*0560*/  DADD R8, R8, R22 ;  /* 0x0000000008087229 */ /* 0x001fe40000000016 */
[----:B------:R-:W0:Y:S01]  /*0570*/  F2F.F64.F32 R10, R27 ;  /* 0x0000001b000a7310 */ /* 0x000e220000201800 */
[----:B------:R-:W-:Y:S01]  /*0580*/  FMUL R22, R13, R13 ;  /* 0x0000000d0d167220 */ /* 0x000fe20000400000 */
[----:B-1----:R-:W-:-:S04]  /*0590*/  FMUL R19, R6, R6 ;  /* 0x0000000606137220 */ /* 0x002fc80000400000 */
[----:B--2---:R-:W-:Y:S02]  /*05a0*/  DADD R24, R8, R24 ;  /* 0x0000000008187229 */ /* 0x004fe40000000018 */
[----:B------:R-:W-:Y:S01]  /*05b0*/  F2F.F64.F32 R12, R22 ;  /* 0x00000016000c7310 */ /* 0x000fe20000201800 */
[----:B------:R-:W-:-:S05]  /*05c0*/  FADD R4, -R2, R4 ;  /* 0x0000000402047221 */ /* 0x000fca0000000100 */
[----:B0-----:R-:W-:Y:S02]  /*05d0*/  DADD R10, R24, R10 ;  /* 0x00000000180a7229 */ /* 0x001fe4000000000a */
[----:B------:R0:W1:Y:S01]  /*05e0*/  F2F.F64.F32 R8, R14 ;  /* 0x0000000e00087310 */ /* 0x0000620000201800 */
[----:B------:R-:W-:Y:S01]  /*05f0*/  FMUL R4, R4, R4 ;  /* 0x0000000404047220 */ /* 0x000fe20000400000 */
[C---:B------:R-:W-:Y:S01]  /*0600*/  FADD R7, -R2.reuse, R7 ;  /* 0x0000000702077221 */ /* 0x040fe20000000100 */
[----:B------:R-:W-:-:S03]  /*0610*/  FADD R17, -R2, R17 ;  /* 0x0000001102117221 */ /* 0x000fc60000000100 */
[----:B0-----:R-:W-:Y:S01]  /*0620*/  FMUL R14, R7, R7 ;  /* 0x00000007070e7220 */ /* 0x001fe20000400000 */
[----:B------:R-:W-:-:S03]  /*0630*/  FMUL R17, R17, R17 ;  /* 0x0000001111117220 */ /* 0x000fc60000400000 */
[----:B------:R-:W-:Y:S01]  /*0640*/  F2F.F64.F32 R6, R14 ;  /* 0x0000000e00067310 */ /* 0x000fe20000201800 */
[----:B-1----:R-:W-:-:S07]  /*0650*/  DADD R8, R10, R8 ;  /* 0x000000000a087229 */ /* 0x002fce0000000008 */
[----:B------:R-:W0:Y:S01]  /*0660*/  F2F.F64.F32 R10, R19 ;  /* 0x00000013000a7310 */ /* 0x000e220000201800 */
[----:B------:R-:W-:Y:S01]  /*0670*/  FADD R15, -R2, R15 ;  /* 0x0000000f020f7221 */ /* 0x000fe20000000100 */
[----:B------:R-:W-:-:S03]  /*0680*/  DADD R12, R8, R12 ;  /* 0x00000000080c7229 */ /* 0x000fc6000000000c */
[----:B------:R-:W-:-:S03]  /*0690*/  FMUL R15, R15, R15 ;  /* 0x0000000f0f0f7220 */ /* 0x000fc60000400000 */
[----:B------:R-:W1:Y:S01]  /*06a0*/  F2F.F64.F32 R8, R4 ;  /* 0x0000000400087310 */ /* 0x000e620000201800 */
[----:B------:R-:W-:-:S04]  /*06b0*/  FADD R16, -R2, R16 ;  /* 0x0000001002107221 */ /* 0x000fc80000000100 */
[----:B------:R-:W-:Y:S01]  /*06c0*/  FMUL R16, R16, R16 ;  /* 0x0000001010107220 */ /* 0x000fe20000400000 */
[----:B------:R-:W-:Y:S01]  /*06d0*/  FADD R18, -R2, R18 ;  /* 0x0000001202127221 */ /* 0x000fe20000000100 */
[----:B0-----:R-:W-:-:S03]  /*06e0*/  DADD R10, R12, R10 ;  /* 0x000000000c0a7229 */ /* 0x001fc6000000000a */
[----:B------:R-:W-:-:S05]  /*06f0*/  FMUL R18, R18, R18 ;  /* 0x0000001212127220 */ /* 0x000fca0000400000 */
[----:B-1----:R-:W-:Y:S01]  /*0700*/  DADD R10, R10, R8 ;  /* 0x000000000a0a7229 */ /* 0x002fe20000000008 */
[----:B------:R-:W0:Y:S01]  /*0710*/  F2F.F64.F32 R8, R17 ;  /* 0x0000001100087310 */ /* 0x000e220000201800 */
[----:B------:R-:W-:-:S06]  /*0720*/  FADD R29, -R2, R29 ;  /* 0x0000001d021d7221 */ /* 0x000fcc0000000100 */
[----:B------:R-:W-:Y:S01]  /*0730*/  DADD R10, R10, R6 ;  /* 0x000000000a0a7229 */ /* 0x000fe20000000006 */
[----:B------:R-:W1:Y:S01]  /*0740*/  F2F.F64.F32 R6, R15 ;  /* 0x0000000f00067310 */ /* 0x000e620000201800 */
[----:B------:R-:W-:-:S06]  /*0750*/  FMUL R29, R29, R29 ;  /* 0x0000001d1d1d7220 */ /* 0x000fcc0000400000 */
[----:B0-----:R-:W-:Y:S01]  /*0760*/  DADD R10, R10, R8 ;  /* 0x000000000a0a7229 */ /* 0x001fe20000000008 */
[----:B------:R-:W-:Y:S07]  /*0770*/  F2F.F64.F32 R22, R29 ;  /* 0x0000001d00167310 */ /* 0x000fee0000201800 */
[----:B-1----:R-:W-:Y:S01]  /*0780*/  DADD R6, R10, R6 ;  /* 0x000000000a067229 */ /* 0x002fe20000000006 */
[----:B------:R-:W0:Y:S08]  /*0790*/  F2F.F64.F32 R8, R16 ;  /* 0x0000001000087310 */ /* 0x000e300000201800 */
[----:B------:R-:W1:Y:S01]  /*07a0*/  F2F.F64.F32 R10, R18 ;  /* 0x00000012000a7310 */ /* 0x000e620000201800 */
[----:B0-----:R-:W-:-:S08]  /*07b0*/  DADD R6, R6, R8 ;  /* 0x0000000006067229 */ /* 0x001fd00000000008 */
[----:B-1----:R-:W-:-:S08]  /*07c0*/  DADD R6, R6, R10 ;  /* 0x0000000006067229 */ /* 0x002fd0000000000a */
[----:B------:R-:W-:Y:S01]  /*07d0*/  DADD R22, R6, R22 ;  /* 0x0000000006167229 */ /* 0x000fe20000000016 */
[----:B------:R-:W-:Y:S10]  /*07e0*/  BRA.U UP1, `(.L_x_2) ;  /* 0xfffffff901707547 */ /* 0x000ff4000b83ffff */
.L_x_1:
[----:B------:R-:W-:Y:S05]  /*07f0*/  BRA.U !UP0, `(.L_x_0) ;  /* 0x0000000508947547 */ /* 0x000fea000b800000 */
[----:B------:R-:W-:Y:S02]  /*0800*/  UISETP.GE.U32.AND UP0, UPT, UR5, 0x8, UPT ;  /* 0x000000080500788c */ /* 0x000fe4000bf06070 */
[----:B------:R-:W-:-:S04]  /*0810*/  ULOP3.LUT UR7, UR6, 0x7, URZ, 0xc0, !UPT ;  /* 0x0000000706077892 */ /* 0x000fc8000f8ec0ff */
[----:B------:R-:W-:-:S03]  /*0820*/  UISETP.NE.AND UP1, UPT, UR7, URZ, UPT ;  /* 0x000000ff0700728c */ /* 0x000fc6000bf25270 */
[----:B------:R-:W-:Y:S08]  /*0830*/  BRA.U !UP0, `(.L_x_3) ;  /* 0x0000000108cc7547 */ /* 0x000ff0000b800000 */
[----:B------:R-:W0:Y:S01]  /*0840*/  LDC.64 R4, c[0x0][0x390] ;  /* 0x0000e400ff047b82 */ /* 0x000e220000000a00 */
[----:B------:R-:W-:-:S04]  /*0850*/  IMAD R7, R0, UR4, R3 ;  /* 0x0000000400077c24 */ /* 0x000fc8000f8e0203 */
[----:B0-----:R-:W-:-:S05]  /*0860*/  IMAD.WIDE R4, R7, 0x4, R4 ;  /* 0x0000000407047825 */ /* 0x001fca00078e0204 */
[----:B------:R0:W2:Y:S01]  /*0870*/  LDG.E R6, desc[UR8][R4.64] ;  /* 0x0000000804067981 */ /* 0x0000a2000c1e1900 */
[----:B------:R-:W-:-:S05]  /*0880*/  IMAD.WIDE R16, R0, 0x4, R4 ;  /* 0x0000000400107825 */ /* 0x000fca00078e0204 */
[----:B------:R-:W3:Y:S01]  /*0890*/  LDG.E R8, desc[UR8][R16.64] ;  /* 0x0000000810087981 */ /* 0x000ee2000c1e1900 */
[----:B------:R-:W-:-:S05]  /*08a0*/  IMAD.WIDE R18, R0, 0x4, R16 ;  /* 0x0000000400127825 */ /* 0x000fca00078e0210 */
[----:B------:R1:W4:Y:S01]  /*08b0*/  LDG.E R13, desc[UR8][R18.64] ;  /* 0x00000008120d7981 */ /* 0x000322000c1e1900 */
[----:B------:R-:W-:-:S05]  /*08c0*/  IMAD.WIDE R20, R0, 0x4, R18 ;  /* 0x0000000400147825 */ /* 0x000fca00078e0212 */
[----:B------:R-:W4:Y:S01]  /*08d0*/  LDG.E R15, desc[UR8][R20.64] ;  /* 0x00000008140f7981 */ /* 0x000f22000c1e1900 */
[----:B------:R-:W-:-:S05]  /*08e0*/  IMAD.WIDE R24, R0, 0x4, R20 ;  /* 0x0000000400187825 */ /* 0x000fca00078e0214 */
[----:B------:R-:W4:Y:S01]  /*08f0*/  LDG.E R11, desc[UR8][R24.64] ;  /* 0x00000008180b7981 */ /* 0x000f22000c1e1900 */
[----:B------:R-:W-:-:S05]  /*0900*/  IMAD.WIDE R26, R0, 0x4, R24 ;  /* 0x00000004001a7825 */ /* 0x000fca00078e0218 */
[----:B------:R-:W4:Y:S01]  /*0910*/  LDG.E R7, desc[UR8][R26.64] ;  /* 0x000000081a077981 */ /* 0x000f22000c1e1900 */
[----:B------:R-:W-:-:S05]  /*0920*/  IMAD.WIDE R28, R0, 0x4, R26 ;  /* 0x00000004001c7825 */ /* 0x000fca00078e021a */
[----:B------:R-:W4:Y:S01]  /*0930*/  LDG.E R9, desc[UR8][R28.64] ;  /* 0x000000081c097981 */ /* 0x000f22000c1e1900 */
[----:B0-----:R-:W-:-:S06]  /*0940*/  IMAD.WIDE R4, R0, 0x4, R28 ;  /* 0x0000000400047825 */ /* 0x001fcc00078e021c */
[----:B------:R0:W4:Y:S01]  /*0950*/  LDG.E R5, desc[UR8][R4.64] ;  /* 0x0000000804057981 */ /* 0x000122000c1e1900 */
[----:B------:R-:W-:Y:S01]  /*0960*/  UIADD3 UR4, UPT, UPT, UR4, 0x8, URZ ;  /* 0x0000000804047890 */ /* 0x000fe2000fffe0ff */
[----:B--2--5:R-:W-:-:S04]  /*0970*/  FADD R6, -R2, R6 ;  /* 0x0000000602067221 */ /* 0x024fc80000000100 */
[----:B------:R-:W-:Y:S01]  /*0980*/  FMUL R6, R6, R6 ;  /* 0x0000000606067220 */ /* 0x000fe20000400000 */
[----:B---3--:R-:W-:-:S03]  /*0990*/  FADD R8, -R2, R8 ;  /* 0x0000000802087221 */ /* 0x008fc60000000100 */
[----:B-1----:R-:W1:Y:S01]  /*09a0*/  F2F.F64.F32 R18, R6 ;  /* 0x0000000600127310 */ /* 0x002e620000201800 */
[----:B------:R-:W-:Y:S01]  /*09b0*/  FMUL R8, R8, R8 ;  /* 0x0000000808087220 */ /* 0x000fe20000400000 */
[----:B----4-:R-:W-:-:S06]  /*09c0*/  FADD R13, -R2, R13 ;  /* 0x0000000d020d7221 */ /* 0x010fcc0000000100 */
[----:B------:R-:W2:Y:S01]  /*09d0*/  F2F.F64.F32 R16, R8 ;  /* 0x0000000800107310 */ /* 0x000ea20000201800 */
[----:B------:R-:W-:Y:S01]  /*09e0*/  FMUL R14, R13, R13 ;  /* 0x0000000d0d0e7220 */ /* 0x000fe20000400000 */
[----:B------:R-:W-:-:S04]  /*09f0*/  FADD R15, -R2, R15 ;  /* 0x0000000f020f7221 */ /* 0x000fc80000000100 */
[----:B------:R-:W-:Y:S01]  /*0a00*/  FMUL R15, R15, R15 ;  /* 0x0000000f0f0f7220 */ /* 0x000fe20000400000 */
[----:B-1----:R-:W-:Y:S01]  /*0a10*/  DADD R18, R22, R18 ;  /* 0x0000000016127229 */ /* 0x002fe20000000012 */
[----:B------:R-:W1:Y:S01]  /*0a20*/  F2F.F64.F32 R12, R14 ;  /* 0x0000000e000c7310 */ /* 0x000e620000201800 */
[C---:B0-----:R-:W-:Y:S01]  /*0a30*/  FADD R4, -R2.reuse, R11 ;  /* 0x0000000b02047221 */ /* 0x041fe20000000100 */
[----:B------:R-:W-:-:S05]  /*0a40*/  FADD R7, -R2, R7 ;  /* 0x0000000702077221 */ /* 0x000fca0000000100 */
[----:B--2---:R-:W-:Y:S01]  /*0a50*/  DADD R16, R18, R16 ;  /* 0x0000000012107229 */ /* 0x004fe20000000010 */
[----:B------:R-:W0:Y:S01]  /*0a60*/  F2F.F64.F32 R10, R15 ;  /* 0x0000000f000a7310 */ /* 0x000e220000201800 */
[----:B------:R-:W-:Y:S01]  /*0a70*/  FMUL R18, R4, R4 ;  /* 0x0000000404127220 */ /* 0x000fe20000400000 */
[----:B------:R-:W-:Y:S01]  /*0a80*/  FMUL R8, R7, R7 ;  /* 0x0000000707087220 */ /* 0x000fe20000400000 */
[----:B------:R-:W-:-:S04]  /*0a90*/  FADD R9, -R2, R9 ;  /* 0x0000000902097221 */ /* 0x000fc80000000100 */
[----:B-1----:R-:W-:Y:S01]  /*0aa0*/  DADD R16, R16, R12 ;  /* 0x0000000010107229 */ /* 0x002fe2000000000c */
[----:B------:R-:W-:Y:S01]  /*0ab0*/  F2F.F64.F32 R6, R8 ;  /* 0x0000000800067310 */ /* 0x000fe20000201800 */
[----:B------:R-:W-:-:S06]  /*0ac0*/  FMUL R9, R9, R9 ;  /* 0x0000000909097220 */ /* 0x000fcc0000400000 */
[----:B0-----:R-:W-:Y:S01]  /*0ad0*/  DADD R10, R16, R10 ;  /* 0x00000000100a7229 */ /* 0x001fe2000000000a */
[----:B------:R-:W0:Y:S07]  /*0ae0*/  F2F.F64.F32 R12, R18 ;  /* 0x00000012000c7310 */ /* 0x000e2e0000201800 */
[----:B0-----:R-:W-:Y:S01]  /*0af0*/  DADD R10, R10, R12 ;  /* 0x000000000a0a7229 */ /* 0x001fe2000000000c */
[----:B------:R-:W-:Y:S02]  /*0b00*/  FADD R12, -R2, R5 ;  /* 0x00000005020c7221 */ /* 0x000fe40000000100 */
[----:B------:R-:W0:Y:S02]  /*0b10*/  F2F.F64.F32 R4, R9 ;  /* 0x0000000900047310 */ /* 0x000e240000201800 */
[----:B------:R-:W-:-:S03]  /*0b20*/  FMUL R12, R12, R12 ;  /* 0x0000000c0c0c7220 */ /* 0x000fc60000400000 */
[----:B------:R-:W-:-:S03]  /*0b30*/  DADD R6, R10, R6 ;  /* 0x000000000a067229 */ /* 0x000fc60000000006 */
[----:B------:R-:W1:Y:S05]  /*0b40*/  F2F.F64.F32 R22, R12 ;  /* 0x0000000c00167310 */ /* 0x000e6a0000201800 */
[----:B0-----:R-:W-:-:S08]  /*0b50*/  DADD R4, R6, R4 ;  /* 0x0000000006047229 */ /* 0x001fd00000000004 */
[----:B-1----:R-:W-:-:S11]  /*0b60*/  DADD R22, R4, R22 ;  /* 0x0000000004167229 */ /* 0x002fd60000000016 */
.L_x_3:
        /* <DEDUP_REMOVED lines=8> */
[----:B------:R-:W2:Y:S01]  /*0bf0*/  LDG.E R7, desc[UR8][R4.64] ;  /* 0x0000000804077981 */ /* 0x000ea2000c1e1900 */
[----:B------:R-:W-:-:S05]  /*0c00*/  IMAD.WIDE R8, R0, 0x4, R4 ;  /* 0x0000000400087825 */ /* 0x000fca00078e0204 */
[----:B------:R-:W3:Y:S01]  /*0c10*/  LDG.E R15, desc[UR8][R8.64] ;  /* 0x00000008080f7981 */ /* 0x000ee2000c1e1900 */
[----:B------:R-:W-:-:S05]  /*0c20*/  IMAD.WIDE R10, R0, 0x4, R8 ;  /* 0x00000004000a7825 */ /* 0x000fca00078e0208 */
[----:B------:R-:W4:Y:S01]  /*0c30*/  LDG.E R17, desc[UR8][R10.64] ;  /* 0x000000080a117981 */ /* 0x000f22000c1e1900 */
[----:B------:R-:W-:-:S06]  /*0c40*/  IMAD.WIDE R12, R0, 0x4, R10 ;  /* 0x00000004000c7825 */ /* 0x000fcc00078e020a */
[----:B------:R-:W4:Y:S01]  /*0c50*/  LDG.E R13, desc[UR8][R12.64] ;  /* 0x000000080c0d7981 */ /* 0x000f22000c1e1900 */
[----:B------:R-:W-:Y:S01]  /*0c60*/  UIADD3 UR4, UPT, UPT, UR4, 0x4, URZ ;  /* 0x0000000404047890 */ /* 0x000fe2000fffe0ff */
[----:B--2--5:R-:W-:-:S04]  /*0c70*/  FADD R7, -R2, R7 ;  /* 0x0000000702077221 */ /* 0x024fc80000000100 */
[----:B------:R-:W-:Y:S01]  /*0c80*/  FMUL R14, R7, R7 ;  /* 0x00000007070e7220 */ /* 0x000fe20000400000 */
[----:B---3--:R-:W-:-:S03]  /*0c90*/  FADD R15, -R2, R15 ;  /* 0x0000000f020f7221 */ /* 0x008fc60000000100 */
[----:B------:R-:W0:Y:S01]  /*0ca0*/  F2F.F64.F32 R6, R14 ;  /* 0x0000000e00067310 */ /* 0x000e220000201800 */
[----:B------:R-:W-:Y:S01]  /*0cb0*/  FMUL R15, R15, R15 ;  /* 0x0000000f0f0f7220 */ /* 0x000fe20000400000 */
[----:B----4-:R-:W-:-:S06]  /*0cc0*/  FADD R17, -R2, R17 ;  /* 0x0000001102117221 */ /* 0x010fcc0000000100 */
[----:B------:R-:W1:Y:S01]  /*0cd0*/  F2F.F64.F32 R4, R15 ;  /* 0x0000000f00047310 */ /* 0x000e620000201800 */
[----:B------:R-:W-:Y:S01]  /*0ce0*/  FMUL R8, R17, R17 ;  /* 0x0000001111087220 */ /* 0x000fe20000400000 */
[----:B------:R-:W-:Y:S01]  /*0cf0*/  FADD R10, -R2, R13 ;  /* 0x0000000d020a7221 */ /* 0x000fe20000000100 */
[----:B0-----:R-:W-:-:S05]  /*0d00*/  DADD R6, R22, R6 ;  /* 0x0000000016067229 */ /* 0x001fca0000000006 */
[----:B------:R-:W0:Y:S01]  /*0d10*/  F2F.F64.F32 R8, R8 ;  /* 0x0000000800087310 */ /* 0x000e220000201800 */
[----:B------:R-:W-:Y:S02]  /*0d20*/  FMUL R10, R10, R10 ;  /* 0x0000000a0a0a7220 */ /* 0x000fe40000400000 */
[----:B-1----:R-:W-:-:S05]  /*0d30*/  DADD R4, R6, R4 ;  /* 0x0000000006047229 */ /* 0x002fca0000000004 */
[----:B------:R-:W1:Y:S03]  /*0d40*/  F2F.F64.F32 R22, R10 ;  /* 0x0000000a00167310 */ /* 0x000e660000201800 */
[----:B0-----:R-:W-:-:S08]  /*0d50*/  DADD R4, R4, R8 ;  /* 0x0000000004047229 */ /* 0x001fd00000000008 */
[----:B-1----:R-:W-:-:S11]  /*0d60*/  DADD R22, R4, R22 ;  /* 0x0000000004167229 */ /* 0x002fd60000000016 */
.L_x_4:
[----:B------:R-:W-:Y:S05]  /*0d70*/  BRA.U !UP1, `(.L_x_0) ;  /* 0x0000000109347547 */ /* 0x000fea000b800000 */
[----:B------:R-:W0:Y:S01]  /*0d80*/  LDC.64 R8, c[0x0][0x390] ;  /* 0x0000e400ff087b82 */ /* 0x000e220000000a00 */
[----:B------:R-:W-:Y:S01]  /*0d90*/  IMAD R11, R0, UR4, R3 ;  /* 0x00000004000b7c24 */ /* 0x000fe2000f8e0203 */
[----:B------:R-:W-:-:S12]  /*0da0*/  UIADD3 UR5, UPT, UPT, -UR5, URZ, URZ ;  /* 0x000000ff05057290 */ /* 0x000fd8000fffe1ff */
.L_x_5:
[----:B0-----:R-:W-:-:S06]  /*0db0*/  IMAD.WIDE R4, R11, 0x4, R8 ;  /* 0x000000040b047825 */ /* 0x001fcc00078e0208 */
[----:B------:R-:W2:Y:S01]  /*0dc0*/  LDG.E R5, desc[UR8][R4.64] ;  /* 0x0000000804057981 */ /* 0x000ea2000c1e1900 */
[----:B------:R-:W-:Y:S01]  /*0dd0*/  UIADD3 UR5, UPT, UPT, UR5, 0x1, URZ ;  /* 0x0000000105057890 */ /* 0x000fe2000fffe0ff */
[----:B------:R-:W-:-:S03]  /*0de0*/  IADD3 R11, PT, PT, R11, R0, RZ ;  /* 0x000000000b0b7210 */ /* 0x000fc60007ffe0ff */
[----:B------:R-:W-:Y:S01]  /*0df0*/  UISETP.NE.AND UP0, UPT, UR5, URZ, UPT ;  /* 0x000000ff0500728c */ /* 0x000fe2000bf05270 */
[----:B--2--5:R-:W-:-:S04]  /*0e00*/  FADD R6, -R2, R5 ;  /* 0x0000000502067221 */ /* 0x024fc80000000100 */
[----:B------:R-:W-:-:S06]  /*0e10*/  FMUL R6, R6, R6 ;  /* 0x0000000606067220 */ /* 0x000fcc0000400000 */
[----:B------:R-:W0:Y:S02]  /*0e20*/  F2F.F64.F32 R6, R6 ;  /* 0x0000000600067310 */ /* 0x000e240000201800 */
[----:B0-----:R-:W-:Y:S01]  /*0e30*/  DADD R22, R6, R22 ;  /* 0x0000000006167229 */ /* 0x001fe20000000016 */
[----:B------:R-:W-:Y:S10]  /*0e40*/  BRA.U UP0, `(.L_x_5) ;  /* 0xfffffffd00d87547 */ /* 0x000ff4000b83ffff */
.L_x_0:
[----:B------:R-:W-:Y:S01]  /*0e50*/  UIADD3 UR4, UPT, UPT, UR6, -0x1, URZ ;  /* 0xffffffff06047890 */ /* 0x000fe2000fffe0ff */
[----:B------:R-:W-:Y:S01]  /*0e60*/  MOV R4, 0x1 ;  /* 0x0000000100047802 */ /* 0x000fe20000000f00 */
[----:B------:R-:W-:Y:S04]  /*0e70*/  BSSY.RECONVERGENT B0, `(.L_x_6) ;  /* 0x0000015000007945 */ /* 0x000fe80003800200 */
[----:B------:R-:W-:-:S06]  /*0e80*/  I2FP.F32.S32 R6, UR4 ;  /* 0x0000000400067c45 */ /* 0x000fcc0008201400 */
[----:B------:R-:W0:Y:S08]  /*0e90*/  F2F.F64.F32 R6, R6 ;  /* 0x0000000600067310 */ /* 0x000e300000201800 */
[----:B0-----:R-:W0:Y:S02]  /*0ea0*/  MUFU.RCP64H R5, R7 ;  /* 0x0000000700057308 */ /* 0x001e240000001800 */
[----:B0-----:R-:W-:-:S08]  /*0eb0*/  DFMA R8, -R6, R4, 1 ;  /* 0x3ff000000608742b */ /* 0x001fd00000000104 */
[----:B------:R-:W-:-:S08]  /*0ec0*/  DFMA R8, R8, R8, R8 ;  /* 0x000000080808722b */ /* 0x000fd00000000008 */
[----:B------:R-:W-:Y:S02]  /*0ed0*/  DFMA R4, R4, R8, R4 ;  /* 0x000000080404722b */ /* 0x000fe40000000004 */
[----:B------:R-:W-:-:S06]  /*0ee0*/  DMUL R8, R22, R22 ;  /* 0x0000001616087228 */ /* 0x000fcc0000000000 */
[----:B------:R-:W-:-:S04]  /*0ef0*/  DFMA R10, -R6, R4, 1 ;  /* 0x3ff00000060a742b */ /* 0x000fc80000000104 */
[----:B------:R-:W-:-:S04]  /*0f00*/  FSETP.GEU.AND P1, PT, |R9|, 6.5827683646048100446e-37, PT ;  /* 0x036000000900780b */ /* 0x000fc80003f2e200 */
[----:B------:R-:W-:-:S08]  /*0f10*/  DFMA R4, R4, R10, R4 ;  /* 0x0000000a0404722b */ /* 0x000fd00000000004 */
[----:B------:R-:W-:-:S08]  /*0f20*/  DMUL R10, R8, R4 ;  /* 0x00000004080a7228 */ /* 0x000fd00000000000 */
[----:B------:R-:W-:-:S08]  /*0f30*/  DFMA R12, -R6, R10, R8 ;  /* 0x0000000a060c722b */ /* 0x000fd00000000108 */
[----:B------:R-:W-:-:S10]  /*0f40*/  DFMA R4, R4, R12, R10 ;  /* 0x0000000c0404722b */ /* 0x000fd4000000000a */
[----:B------:R-:W-:-:S05]  /*0f50*/  FFMA R0, RZ, R7, R5 ;  /* 0x00000007ff007223 */ /* 0x000fca0000000005 */
[----:B------:R-:W-:-:S13]  /*0f60*/  FSETP.GT.AND P0, PT, |R0|, 1.469367938527859385e-39, PT ;  /* 0x001000000000780b */ /* 0x000fda0003f04200 */
[----:B------:R-:W-:Y:S05]  /*0f70*/  @P0 BRA P1, `(.L_x_7) ;  /* 0x0000000000100947 */ /* 0x000fea0000800000 */
[----:B------:R-:W-:-:S07]  /*0f80*/  MOV R0, 0xfa0 ;  /* 0x00000fa000007802 */ /* 0x000fce0000000f00 */
[----:B-----5:R-:W-:Y:S05]  /*0f90*/  CALL.REL.NOINC `($__internal_0_$__cuda_sm20_div_rn_f64_full) ;  /* 0x0000000000587944 */ /* 0x020fea0003c00000 */
[----:B------:R-:W-:Y:S02]  /*0fa0*/  MOV R4, R12 ;  /* 0x0000000c00047202 */ /* 0x000fe40000000f00 */
[----:B------:R-:W-:-:S07]  /*0fb0*/  MOV R5, R13 ;  /* 0x0000000d00057202 */ /* 0x000fce0000000f00 */
.L_x_7:
[----:B------:R-:W-:Y:S05]  /*0fc0*/  BSYNC.RECONVERGENT B0 ;  /* 0x0000000000007941 */ /* 0x000fea0003800200 */
.L_x_6:
[----:B------:R-:W0:Y:S01]  /*0fd0*/  F2F.F32.F64 R4, R4 ;  /* 0x0000000400047310 */ /* 0x000e220000301000 */
[----:B------:R-:W-:Y:S01]  /*0fe0*/  BSSY.RECONVERGENT B0, `(.L_x_8) ;  /* 0x000000d000007945 */ /* 0x000fe20003800200 */
[----:B0-----:R-:W-:-:S06]  /*0ff0*/  IADD3 R0, PT, PT, R4, -0xd000000, RZ ;  /* 0xf300000004007810 */ /* 0x001fcc0007ffe0ff */
[----:B------:R0:W1:Y:S01]  /*1000*/  MUFU.RSQ R9, R4 ;  /* 0x0000000400097308 */ /* 0x0000620000001400 */
[----:B------:R-:W-:-:S13]  /*1010*/  ISETP.GT.U32.AND P0, PT, R0, 0x727fffff, PT ;  /* 0x727fffff0000780c */ /* 0x000fda0003f04070 */
[----:B0-----:R-:W-:Y:S05]  /*1020*/  @!P0 BRA `(.L_x_9) ;  /* 0x0000000000108947 */ /* 0x001fea0003800000 */
[----:B------:R-:W-:-:S07]  /*1030*/  MOV R8, 0x1050 ;  /* 0x0000105000087802 */ /* 0x000fce0000000f00 */
[----:B-1---5:R-:W-:Y:S05]  /*1040*/  CALL.REL.NOINC `($__internal_1_$__cuda_sm20_sqrt_rn_f32_slowpath) ;  /* 0x00000004009c7944 */ /* 0x022fea0003c00000 */
[----:B------:R-:W-:Y:S01]  /*1050*/  MOV R7, R2 ;  /* 0x0000000200077202 */ /* 0x000fe20000000f00 */
[----:B------:R-:W-:Y:S06]  /*1060*/  BRA `(.L_x_10) ;  /* 0x0000000000107947 */ /* 0x000fec0003800000 */
.L_x_9:
[----:B-1----:R-:W-:Y:S01]  /*1070*/  FMUL.FTZ R7, R4, R9 ;  /* 0x0000000904077220 */ /* 0x002fe20000410000 */
[----:B-----5:R-:W-:-:S03]  /*1080*/  FMUL.FTZ R2, R9, 0.5 ;  /* 0x3f00000009027820 */ /* 0x020fc60000410000 */
[----:B------:R-:W-:-:S04]  /*1090*/  FFMA R0, -R7, R7, R4 ;  /* 0x0000000707007223 */ /* 0x000fc80000000104 */
[----:B------:R-:W-:-:S07]  /*10a0*/  FFMA R7, R0, R2, R7 ;  /* 0x0000000200077223 */ /* 0x000fce0000000007 */
.L_x_10:
[----:B------:R-:W-:Y:S05]  /*10b0*/  BSYNC.RECONVERGENT B0 ;  /* 0x0000000000007941 */ /* 0x000fea0003800200 */
.L_x_8:
[----:B------:R-:W0:Y:S02]  /*10c0*/  LDC.64 R4, c[0x0][0x380] ;  /* 0x0000e000ff047b82 */ /* 0x000e240000000a00 */
[----:B0-----:R-:W-:-:S05]  /*10d0*/  IMAD.WIDE R2, R3, 0x4, R4 ;  /* 0x0000000403027825 */ /* 0x001fca00078e0204 */
[----:B------:R-:W-:Y:S01]  /*10e0*/  STG.E desc[UR8][R2.64], R7 ;  /* 0x0000000702007986 */ /* 0x000fe2000c101908 */
[----:B------:R-:W-:Y:S05]  /*10f0*/  EXIT ;  /* 0x000000000000794d */ /* 0x000fea0003800000 */
        .weak           $__internal_0_$__cuda_sm20_div_rn_f64_full
        .type           $__internal_0_$__cuda_sm20_div_rn_f64_full,@function
        .size           $__internal_0_$__cuda_sm20_div_rn_f64_full,($__internal_1_$__cuda_sm20_sqrt_rn_f32_slowpath - $__internal_0_$__cuda_sm20_div_rn_f64_full)
$__internal_0_$__cuda_sm20_div_rn_f64_full:
[C---:B------:R-:W-:Y:S01]  /*1100*/  FSETP.GEU.AND P0, PT, |R7|.reuse, 1.469367938527859385e-39, PT ;  /* 0x001000000700780b */ /* 0x040fe20003f0e200 */
[----:B------:R-:W-:Y:S01]  /*1110*/  BSSY.RECONVERGENT B1, `(.L_x_11) ;  /* 0x0000057000017945 */ /* 0x000fe20003800200 */
[----:B------:R-:W-:Y:S02]  /*1120*/  LOP3.LUT R4, R7, 0x800fffff, RZ, 0xc0, !PT ;  /* 0x800fffff07047812 */ /* 0x000fe400078ec0ff */
[----:B------:R-:W-:Y:S02]  /*1130*/  FSETP.GEU.AND P2, PT, |R9|, 1.469367938527859385e-39, PT ;  /* 0x001000000900780b */ /* 0x000fe40003f4e200 */
[----:B------:R-:W-:Y:S02]  /*1140*/  LOP3.LUT R5, R4, 0x3ff00000, RZ, 0xfc, !PT ;  /* 0x3ff0000004057812 */ /* 0x000fe400078efcff */
[----:B------:R-:W-:Y:S02]  /*1150*/  MOV R4, R6 ;  /* 0x0000000600047202 */ /* 0x000fe40000000f00 */
[----:B------:R-:W-:-:S02]  /*1160*/  MOV R14, 0x1 ;  /* 0x00000001000e7802 */ /* 0x000fc40000000f00 */
[----:B------:R-:W-:Y:S01]  /*1170*/  LOP3.LUT R2, R9, 0x7ff00000, RZ, 0xc0, !PT ;  /* 0x7ff0000009027812 */ /* 0x000fe200078ec0ff */
[----:B------:R-:W-:Y:S01]  /*1180*/  @!P0 DMUL R4, R6, 8.98846567431157953865e+307 ;  /* 0x7fe0000006048828 */ /* 0x000fe20000000000 */
[C---:B------:R-:W-:Y:S02]  /*1190*/  LOP3.LUT R13, R7.reuse, 0x7ff00000, RZ, 0xc0, !PT ;  /* 0x7ff00000070d7812 */ /* 0x040fe400078ec0ff */
[----:B------:R-:W-:Y:S02]  /*11a0*/  MOV R12, 0x1ca00000 ;  /* 0x1ca00000000c7802 */ /* 0x000fe40000000f00 */
[----:B------:R-:W-:Y:S01]  /*11b0*/  @!P2 LOP3.LUT R17, R7, 0x7ff00000, RZ, 0xc0, !PT ;  /* 0x7ff000000711a812 */ /* 0x000fe200078ec0ff */
[----:B------:R-:W0:Y:S01]  /*11c0*/  MUFU.RCP64H R15, R5 ;  /* 0x00000005000f7308 */ /* 0x000e220000001800 */
[C---:B------:R-:W-:Y:S02]  /*11d0*/  ISETP.GE.U32.AND P1, PT, R2.reuse, R13, PT ;  /* 0x0000000d0200720c */ /* 0x040fe40003f26070 */
[----:B------:R-:W-:-:S02]  /*11e0*/  @!P2 ISETP.GE.U32.AND P3, PT, R2, R17, PT ;  /* 0x000000110200a20c */ /* 0x000fc40003f66070 */
[----:B------:R-:W-:Y:S02]  /*11f0*/  @!P2 MOV R16, RZ ;  /* 0x000000ff0010a202 */ /* 0x000fe40000000f00 */
[----:B------:R-:W-:Y:S02]  /*1200*/  @!P2 SEL R17, R12, 0x63400000, !P3 ;  /* 0x634000000c11a807 */ /* 0x000fe40005800000 */
[----:B------:R-:W-:Y:S02]  /*1210*/  MOV R21, R2 ;  /* 0x0000000200157202 */ /* 0x000fe40000000f00 */
[----:B------:R-:W-:Y:S02]  /*1220*/  @!P2 LOP3.LUT R17, R17, 0x80000000, R9, 0xf8, !PT ;  /* 0x800000001111a812 */ /* 0x000fe400078ef809 */
[----:B------:R-:W-:Y:S02]  /*1230*/  MOV R20, R13 ;  /* 0x0000000d00147202 */ /* 0x000fe40000000f00 */
[----:B------:R-:W-:Y:S01]  /*1240*/  @!P2 LOP3.LUT R17, R17, 0x100000, RZ, 0xfc, !PT ;  /* 0x001000001111a812 */ /* 0x000fe200078efcff */
[----:B0-----:R-:W-:Y:S01]  /*1250*/  DFMA R10, R14, -R4, 1 ;  /* 0x3ff000000e0a742b */ /* 0x001fe20000000804 */
[----:B------:R-:W-:-:S04]  /*1260*/  @!P0 LOP3.LUT R20, R5, 0x7ff00000, RZ, 0xc0, !PT ;  /* 0x7ff0000005148812 */ /* 0x000fc800078ec0ff */
[----:B------:R-:W-:-:S03]  /*1270*/  IADD3 R22, PT, PT, R20, -0x1, RZ ;  /* 0xffffffff14167810 */ /* 0x000fc60007ffe0ff */
[----:B------:R-:W-:-:S08]  /*1280*/  DFMA R10, R10, R10, R10 ;  /* 0x0000000a0a0a722b */ /* 0x000fd0000000000a */
[----:B------:R-:W-:Y:S01]  /*1290*/  DFMA R14, R14, R10, R14 ;  /* 0x0000000a0e0e722b */ /* 0x000fe2000000000e */
[----:B------:R-:W-:Y:S02]  /*12a0*/  SEL R11, R12, 0x63400000, !P1 ;  /* 0x634000000c0b7807 */ /* 0x000fe40004800000 */
[----:B------:R-:W-:Y:S02]  /*12b0*/  MOV R10, R8 ;  /* 0x00000008000a7202 */ /* 0x000fe40000000f00 */
[----:B------:R-:W-:-:S03]  /*12c0*/  LOP3.LUT R11, R11, 0x800fffff, R9, 0xf8, !PT ;  /* 0x800fffff0b0b7812 */ /* 0x000fc600078ef809 */
[----:B------:R-:W-:-:S03]  /*12d0*/  DFMA R18, R14, -R4, 1 ;  /* 0x3ff000000e12742b */ /* 0x000fc60000000804 */
[----:B------:R-:W-:-:S05]  /*12e0*/  @!P2 DFMA R10, R10, 2, -R16 ;  /* 0x400000000a0aa82b */ /* 0x000fca0000000810 */
[----:B------:R-:W-:-:S05]  /*12f0*/  DFMA R14, R14, R18, R14 ;  /* 0x000000120e0e722b */ /* 0x000fca000000000e */
[----:B------:R-:W-:-:S03]  /*1300*/  @!P2 LOP3.LUT R21, R11, 0x7ff00000, RZ, 0xc0, !PT ;  /* 0x7ff000000b15a812 */ /* 0x000fc600078ec0ff */
[----:B------:R-:W-:Y:S01]  /*1310*/  DMUL R16, R14, R10 ;  /* 0x0000000a0e107228 */ /* 0x000fe20000000000 */
[----:B------:R-:W-:-:S04]  /*1320*/  IADD3 R13, PT, PT, R21, -0x1, RZ ;  /* 0xffffffff150d7810 */ /* 0x000fc80007ffe0ff */
[----:B------:R-:W-:-:S03]  /*1330*/  ISETP.GT.U32.AND P0, PT, R13, 0x7feffffe, PT ;  /* 0x7feffffe0d00780c */ /* 0x000fc60003f04070 */
[----:B------:R-:W-:Y:S01]  /*1340*/  DFMA R18, R16, -R4, R10 ;  /* 0x800000041012722b */ /* 0x000fe2000000000a */
[----:B------:R-:W-:-:S07]  /*1350*/  ISETP.GT.U32.OR P0, PT, R22, 0x7feffffe, P0 ;  /* 0x7feffffe1600780c */ /* 0x000fce0000704470 */
[----:B------:R-:W-:-:S06]  /*1360*/  DFMA R14, R14, R18, R16 ;  /* 0x000000120e0e722b */ /* 0x000fcc0000000010 */
[----:B------:R-:W-:Y:S05]  /*1370*/  @P0 BRA `(.L_x_12) ;  /* 0x00000000006c0947 */ /* 0x000fea0003800000 */
[----:B------:R-:W-:-:S04]  /*1380*/  LOP3.LUT R9, R7, 0x7ff00000, RZ, 0xc0, !PT ;  /* 0x7ff0000007097812 */ /* 0x000fc800078ec0ff */
[CC--:B------:R-:W-:Y:S02]  /*1390*/  VIADDMNMX R8, R2.reuse, -R9.reuse, 0xb9600000, !PT ;  /* 0xb960000002087446 */ /* 0x0c0fe40007800909 */
[----:B------:R-:W-:Y:S02]  /*13a0*/  ISETP.GE.U32.AND P0, PT, R2, R9, PT ;  /* 0x000000090200720c */ /* 0x000fe40003f06070 */
[----:B------:R-:W-:Y:S02]  /*13b0*/  VIMNMX R8, PT, PT, R8, 0x46a00000, PT ;  /* 0x46a0000008087848 */ /* 0x000fe40003fe0100 */
[----:B------:R-:W-:-:S04]  /*13c0*/  SEL R9, R12, 0x63400000, !P0 ;  /* 0x634000000c097807 */ /* 0x000fc80004000000 */
[----:B------:R-:W-:Y:S02]  /*13d0*/  IADD3 R2, PT, PT, -R9, R8, RZ ;  /* 0x0000000809027210 */ /* 0x000fe40007ffe1ff */
[----:B------:R-:W-:Y:S02]  /*13e0*/  MOV R8, RZ ;  /* 0x000000ff00087202 */ /* 0x000fe40000000f00 */
[----:B------:R-:W-:-:S06]  /*13f0*/  IADD3 R9, PT, PT, R2, 0x7fe00000, RZ ;  /* 0x7fe0000002097810 */ /* 0x000fcc0007ffe0ff */
[----:B------:R-:W-:-:S10]  /*1400*/  DMUL R12, R14, R8 ;  /* 0x000000080e0c7228 */ /* 0x000fd40000000000 */
[----:B------:R-:W-:-:S13]  /*1410*/  FSETP.GTU.AND P0, PT, |R13|, 1.469367938527859385e-39, PT ;  /* 0x001000000d00780b */ /* 0x000fda0003f0c200 */
[----:B------:R-:W-:Y:S05]  /*1420*/  @P0 BRA `(.L_x_13) ;  /* 0x0000000000940947 */ /* 0x000fea0003800000 */
[----:B------:R-:W-:Y:S01]  /*1430*/  DFMA R4, R14, -R4, R10 ;  /* 0x800000040e04722b */ /* 0x000fe2000000000a */
[----:B------:R-:W-:-:S09]  /*1440*/  MOV R8, RZ ;  /* 0x000000ff00087202 */ /* 0x000fd20000000f00 */
[C---:B------:R-:W-:Y:S02]  /*1450*/  FSETP.NEU.AND P0, PT, R5.reuse, RZ, PT ;  /* 0x000000ff0500720b */ /* 0x040fe40003f0d000 */
[----:B------:R-:W-:-:S04]  /*1460*/  LOP3.LUT R7, R5, 0x80000000, R7, 0x48, !PT ;  /* 0x8000000005077812 */ /* 0x000fc800078e4807 */
[----:B------:R-:W-:-:S07]  /*1470*/  LOP3.LUT R9, R7, R9, RZ, 0xfc, !PT ;  /* 0x0000000907097212 */ /* 0x000fce00078efcff */
[----:B------:R-:W-:Y:S05]  /*1480*/  @!P0 BRA `(.L_x_13) ;  /* 0x00000000007c8947 */ /* 0x000fea0003800000 */
[----:B------:R-:W-:Y:S01]  /*1490*/  IADD3 R5, PT, PT, -R2, RZ, RZ ;  /* 0x000000ff02057210 */ /* 0x000fe20007ffe1ff */
[----:B------:R-:W-:Y:S01]  /*14a0*/  DMUL.RP R8, R14, R8 ;  /* 0x000000080e087228 */ /* 0x000fe20000008000 */
[----:B------:R-:W-:-:S06]  /*14b0*/  MOV R4, RZ ;  /* 0x000000ff00047202 */ /* 0x000fcc0000000f00 */
[----:B------:R-:W-:-:S03]  /*14c0*/  DFMA R4, R12, -R4, R14 ;  /* 0x800000040c04722b */ /* 0x000fc6000000000e */
[----:B------:R-:W-:-:S03]  /*14d0*/  LOP3.LUT R7, R9, R7, RZ, 0x3c, !PT ;  /* 0x0000000709077212 */ /* 0x000fc600078e3cff */
[----:B------:R-:W-:-:S04]  /*14e0*/  IADD3 R4, PT, PT, -R2, -0x43300000, RZ ;  /* 0xbcd0000002047810 */ /* 0x000fc80007ffe1ff */
[----:B------:R-:W-:-:S04]  /*14f0*/  FSETP.NEU.AND P0, PT, |R5|, R4, PT ;  /* 0x000000040500720b */ /* 0x000fc80003f0d200 */
[----:B------:R-:W-:Y:S02]  /*1500*/  FSEL R12, R8, R12, !P0 ;  /* 0x0000000c080c7208 */ /* 0x000fe40004000000 */
[----:B------:R-:W-:Y:S01]  /*1510*/  FSEL R13, R7, R13, !P0 ;  /* 0x0000000d070d7208 */ /* 0x000fe20004000000 */
[----:B------:R-:W-:Y:S06]  /*1520*/  BRA `(.L_x_13) ;  /* 0x0000000000547947 */ /* 0x000fec0003800000 */
.L_x_12:
[----:B------:R-:W-:-:S14]  /*1530*/  DSETP.NAN.AND P0, PT, R8, R8, PT ;  /* 0x000000080800722a */ /* 0x000fdc0003f08000 */
[----:B------:R-:W-:Y:S05]  /*1540*/  @P0 BRA `(.L_x_14) ;  /* 0x0000000000440947 */ /* 0x000fea0003800000 */
[----:B------:R-:W-:-:S14]  /*1550*/  DSETP.NAN.AND P0, PT, R6, R6, PT ;  /* 0x000000060600722a */ /* 0x000fdc0003f08000 */
[----:B------:R-:W-:Y:S05]  /*1560*/  @P0 BRA `(.L_x_15) ;  /* 0x0000000000300947 */ /* 0x000fea0003800000 */
[----:B------:R-:W-:Y:S02]  /*1570*/  ISETP.NE.AND P0, PT, R21, R20, PT ;  /* 0x000000141500720c */ /* 0x000fe40003f05270 */
[----:B------:R-:W-:Y:S02]  /*1580*/  MOV R12, 0x0 ;  /* 0x00000000000c7802 */ /* 0x000fe40000000f00 */
[----:B------:R-:W-:-:S09]  /*1590*/  MOV R13, 0xfff80000 ;  /* 0xfff80000000d7802 */ /* 0x000fd20000000f00 */
[----:B------:R-:W-:Y:S05]  /*15a0*/  @!P0 BRA `(.L_x_13) ;  /* 0x0000000000348947 */ /* 0x000fea0003800000 */
[----:B------:R-:W-:Y:S02]  /*15b0*/  ISETP.NE.AND P0, PT, R21, 0x7ff00000, PT ;  /* 0x7ff000001500780c */ /* 0x000fe40003f05270 */
[----:B------:R-:W-:Y:S02]  /*15c0*/  LOP3.LUT R13, R9, 0x80000000, R7, 0x48, !PT ;  /* 0x80000000090d7812 */ /* 0x000fe400078e4807 */
[----:B------:R-:W-:-:S13]  /*15d0*/  ISETP.EQ.OR P0, PT, R20, RZ, !P0 ;  /* 0x000000ff1400720c */ /* 0x000fda0004702670 */
[----:B------:R-:W-:Y:S02]  /*15e0*/  @P0 LOP3.LUT R2, R13, 0x7ff00000, RZ, 0xfc, !PT ;  /* 0x7ff000000d020812 */ /* 0x000fe400078efcff */
[----:B------:R-:W-:Y:S02]  /*15f0*/  @!P0 MOV R12, RZ ;  /* 0x000000ff000c8202 */ /* 0x000fe40000000f00 */
[----:B------:R-:W-:Y:S02]  /*1600*/  @P0 MOV R12, RZ ;  /* 0x000000ff000c0202 */ /* 0x000fe40000000f00 */
[----:B------:R-:W-:Y:S01]  /*1610*/  @P0 MOV R13, R2 ;  /* 0x00000002000d0202 */ /* 0x000fe20000000f00 */
[----:B------:R-:W-:Y:S06]  /*1620*/  BRA `(.L_x_13) ;  /* 0x0000000000147947 */ /* 0x000fec0003800000 */
.L_x_15:
[----:B------:R-:W-:Y:S02]  /*1630*/  LOP3.LUT R13, R7, 0x80000, RZ, 0xfc, !PT ;  /* 0x00080000070d7812 */ /* 0x000fe400078efcff */
[----:B------:R-:W-:Y:S01]  /*1640*/  MOV R12, R6 ;  /* 0x00000006000c7202 */ /* 0x000fe20000000f00 */
[----:B------:R-:W-:Y:S06]  /*1650*/  BRA `(.L_x_13) ;  /* 0x0000000000087947 */ /* 0x000fec0003800000 */
.L_x_14:
[----:B------:R-:W-:Y:S02]  /*1660*/  LOP3.LUT R13, R9, 0x80000, RZ, 0xfc, !PT ;  /* 0x00080000090d7812 */ /* 0x000fe400078efcff */
[----:B------:R-:W-:-:S07]  /*1670*/  MOV R12, R8 ;  /* 0x00000008000c7202 */ /* 0x000fce0000000f00 */
.L_x_13:
[----:B------:R-:W-:Y:S05]  /*1680*/  BSYNC.RECONVERGENT B1 ;  /* 0x0000000000017941 */ /* 0x000fea0003800200 */
.L_x_11:
[----:B------:R-:W-:Y:S01]  /*1690*/  HFMA2 R5, -RZ, RZ, 0, 0 ;  /* 0x00000000ff057431 */ /* 0x000fe200000001ff */
[----:B------:R-:W-:-:S04]  /*16a0*/  MOV R4, R0 ;  /* 0x0000000000047202 */ /* 0x000fc80000000f00 */
[----:B------:R-:W-:Y:S05]  /*16b0*/  RET.REL.NODEC R4 `(_Z26creatingStdvLogNormalFramePfS_S_ii) ;  /* 0xffffffe804507950 */ /* 0x000fea0003c3ffff */
        .weak           $__internal_1_$__cuda_sm20_sqrt_rn_f32_slowpath
        .type           $__internal_1_$__cuda_sm20_sqrt_rn_f32_slowpath,@function
        .size           $__internal_1_$__cuda_sm20_sqrt_rn_f32_slowpath,(.L_x_172 - $__internal_1_$__cuda_sm20_sqrt_rn_f32_slowpath)
$__internal_1_$__cuda_sm20_sqrt_rn_f32_slowpath:
[----:B------:R-:W-:-:S13]  /*16c0*/  LOP3.LUT P0, RZ, R4, 0x7fffffff, RZ, 0xc0, !PT ;  /* 0x7fffffff04ff7812 */ /* 0x000fda000780c0ff */
[----:B------:R-:W-:Y:S01]  /*16d0*/  @!P0 MOV R2, R4 ;  /* 0x0000000400028202 */ /* 0x000fe20000000f00 */
[----:B------:R-:W-:Y:S06]  /*16e0*/  @!P0 BRA `(.L_x_16) ;  /* 0x0000000000448947 */ /* 0x000fec0003800000 */
[----:B------:R-:W-:Y:S02]  /*16f0*/  FSETP.GEU.FTZ.AND P0, PT, R4, RZ, PT ;  /* 0x000000ff0400720b */ /* 0x000fe40003f1e000 */
[----:B------:R-:W-:-:S11]  /*1700*/  MOV R0, R4 ;  /* 0x0000000400007202 */ /* 0x000fd60000000f00 */
[----:B------:R-:W-:Y:S01]  /*1710*/  @!P0 MOV R2, 0x7fffffff ;  /* 0x7fffffff00028802 */ /* 0x000fe20000000f00 */
[----:B------:R-:W-:Y:S06]  /*1720*/  @!P0 BRA `(.L_x_16) ;  /* 0x0000000000348947 */ /* 0x000fec0003800000 */
[----:B------:R-:W-:-:S13]  /*1730*/  FSETP.GTU.FTZ.AND P0, PT, |R0|, +INF , PT ;  /* 0x7f8000000000780b */ /* 0x000fda0003f1c200 */
[----:B------:R-:W-:Y:S01]  /*1740*/  @P0 FADD.FTZ R2, R0, 1 ;  /* 0x3f80000000020421 */ /* 0x000fe20000010000 */
[----:B------:R-:W-:Y:S06]  /*1750*/  @P0 BRA `(.L_x_16) ;  /* 0x0000000000280947 */ /* 0x000fec0003800000 */
[----:B------:R-:W-:-:S13]  /*1760*/  FSETP.NEU.FTZ.AND P0, PT, |R0|, +INF , PT ;  /* 0x7f8000000000780b */ /* 0x000fda0003f1d200 */
[----:B------:R-:W-:-:S04]  /*1770*/  @P0 FFMA R4, R0, 1.84467440737095516160e+19, RZ ;  /* 0x5f80000000040823 */ /* 0x000fc800000000ff */
[----:B------:R-:W0:Y:S02]  /*1780*/  @P0 MUFU.RSQ R5, R4 ;  /* 0x0000000400050308 */ /* 0x000e240000001400 */
[----:B0-----:R-:W-:Y:S01]  /*1790*/  @P0 FMUL.FTZ R7, R4, R5 ;  /* 0x0000000504070220 */ /* 0x001fe20000410000 */
[----:B------:R-:W-:-:S03]  /*17a0*/  @P0 FMUL.FTZ R5, R5, 0.5 ;  /* 0x3f00000005050820 */ /* 0x000fc60000410000 */
[----:B------:R-:W-:-:S04]  /*17b0*/  @P0 FADD.FTZ R2, -R7, -RZ ;  /* 0x800000ff07020221 */ /* 0x000fc80000010100 */
[----:B------:R-:W-:Y:S01]  /*17c0*/  @P0 FFMA R6, R7, R2, R4 ;  /* 0x0000000207060223 */ /* 0x000fe20000000004 */
[----:B------:R-:W-:-:S03]  /*17d0*/  @!P0 MOV R2, R0 ;  /* 0x0000000000028202 */ /* 0x000fc60000000f00 */
[----:B------:R-:W-:-:S04]  /*17e0*/  @P0 FFMA R5, R6, R5, R7 ;  /* 0x0000000506050223 */ /* 0x000fc80000000007 */
[----:B------:R-:W-:-:S07]  /*17f0*/  @P0 FMUL.FTZ R2, R5, 2.3283064365386962891e-10 ;  /* 0x2f80000005020820 */ /* 0x000fce0000410000 */
.L_x_16:
[----:B------:R-:W-:Y:S01]  /*1800*/  HFMA2 R5, -RZ, RZ, 0, 0 ;  /* 0x00000000ff057431 */ /* 0x000fe200000001ff */
[----:B------:R-:W-:-:S04]  /*1810*/  MOV R4, R8 ;  /* 0x0000000800047202 */ /* 0x000fc80000000f00 */
[----:B------:R-:W-:Y:S05]  /*1820*/  RET.REL.NODEC R4 `(_Z26creatingStdvLogNormalFramePfS_S_ii) ;  /* 0xffffffe404f47950 */ /* 0x000fea0003c3ffff */
.L_x_17:
[----:B------:R-:W-:-:S00]  /*1830*/  BRA `(.L_x_17) ;  /* 0xfffffffc00fc7947 */ /* 0x000fc0000383ffff */
[----:B------:R-:W-:-:S00]  /*1840*/  NOP ;  /* 0x0000000000007918 */ /* 0x000fc00000000000 */
        /* <DEDUP_REMOVED lines=11> */
.L_x_172:


//--------------------- .text._Z28creatingMedianLogNormalFramePfS_ii --------------------------
	.section	.text._Z28creatingMedianLogNormalFramePfS_ii,"ax",@progbits
	.align	128
        .global         _Z28creatingMedianLogNormalFramePfS_ii
        .type           _Z28creatingMedianLogNormalFramePfS_ii,@function
        .size           _Z28creatingMedianLogNormalFramePfS_ii,(.L_x_176 - _Z28creatingMedianLogNormalFramePfS_ii)
        .other          _Z28creatingMedianLogNormalFramePfS_ii,@"STO_CUDA_ENTRY STV_DEFAULT"
_Z28creatingMedianLogNormalFramePfS_ii:
.text._Z28creatingMedianLogNormalFramePfS_ii:
[----:B------:R-:W0:Y:S01]  /*0000*/  LDC R1, c[0x0][0x37c] ;  /* 0x0000df00ff017b82 */ /* 0x000e220000000800 */
[----:B------:R-:W1:Y:S01]  /*0010*/  S2R R29, SR_TID.X ;  /* 0x00000000001d7919 */ /* 0x000e620000002100 */
[----:B------:R-:W2:Y:S06]  /*0020*/  LDCU UR5, c[0x0][0x2fc] ;  /* 0x00005f80ff0577ac */ /* 0x000eac0008000800 */
[----:B------:R-:W1:Y:S01]  /*0030*/  S2UR UR6, SR_CTAID.X ;  /* 0x00000000000679c3 */ /* 0x000e620000002500 */
[----:B0-----:R-:W-:Y:S01]  /*0040*/  VIADD R1, R1, 0xffffffd0 ;  /* 0xffffffd001017836 */ /* 0x001fe20000000000 */
[----:B------:R-:W0:Y:S01]  /*0050*/  LDCU UR38, c[0x0][0x390] ;  /* 0x00007200ff2677ac */ /* 0x000e220008000800 */
[----:B------:R-:W3:Y:S05]  /*0060*/  LDCU UR4, c[0x0][0x2f8] ;  /* 0x00005f00ff0477ac */ /* 0x000eea0008000800 */
[----:B------:R-:W1:Y:S01]  /*0070*/  LDC R0, c[0x0][0x360] ;  /* 0x0000d800ff007b82 */ /* 0x000e620000000800 */
[----:B---3--:R-:W-:-:S05]  /*0080*/  IADD3 R27, P1, PT, R1, UR4, RZ ;  /* 0x00000004011b7c10 */ /* 0x008fca000ff3e0ff */
[----:B--2---:R-:W-:Y:S02]  /*0090*/  IMAD.X R26, RZ, RZ, UR5, P1 ;  /* 0x00000005ff1a7e24 */ /* 0x004fe400088e06ff */
[----:B-1----:R-:W-:-:S05]  /*00a0*/  IMAD R29, R0, UR6, R29 ;  /* 0x00000006001d7c24 */ /* 0x002fca000f8e021d */
[----:B0-----:R-:W-:-:S13]  /*00b0*/  ISETP.GE.AND P0, PT, R29, UR38, PT ;  /* 0x000000261d007c0c */ /* 0x001fda000bf06270 */
[----:B------:R-:W-:Y:S05]  /*00c0*/  @P0 EXIT ;  /* 0x000000000000094d */ /* 0x000fea0003800000 */
[----:B------:R-:W0:Y:S01]  /*00d0*/  LDC R23, c[0x0][0x394] ;  /* 0x0000e500ff177b82 */ /* 0x000e220000000800 */
[----:B------:R-:W-:-:S05]  /*00e0*/  IADD3 R22, P1, PT, R27, 0x10, RZ ;  /* 0x000000101b167810 */ /* 0x000fca0007f3e0ff */
[----:B------:R-:W-:Y:S01]  /*00f0*/  IMAD.X R19, RZ, RZ, R26, P1 ;  /* 0x000000ffff137224 */ /* 0x000fe200008e061a */
[----:B0-----:R-:W-:-:S13]  /*0100*/  ISETP.GE.AND P0, PT, R23, 0x1, PT ;  /* 0x000000011700780c */ /* 0x001fda0003f06270 */
[----:B------:R-:W-:Y:S05]  /*0110*/  @!P0 BRA `(.L_x_18) ;  /* 0x0000000000c08947 */ /* 0x000fea0003800000 */
[C---:B------:R-:W-:Y:S01]  /*0120*/  ISETP.GE.U32.AND P1, PT, R23.reuse, 0x10, PT ;  /* 0x000000101700780c */ /* 0x040fe20003f26070 */
[----:B------:R-:W-:Y:S01]  /*0130*/  IMAD.MOV.U32 R0, RZ, RZ, RZ ;  /* 0x000000ffff007224 */ /* 0x000fe200078e00ff */
[----:B------:R-:W-:-:S04]  /*0140*/  LOP3.LUT R4, R23, 0xf, RZ, 0xc0, !PT ;  /* 0x0000000f17047812 */ /* 0x000fc800078ec0ff */
[----:B------:R-:W-:-:S07]  /*0150*/  ISETP.NE.AND P2, PT, R4, RZ, PT ;  /* 0x000000ff0400720c */ /* 0x000fce0003f45270 */
[----:B------:R-:W-:Y:S06]  /*0160*/  @!P1 BRA `(.L_x_19) ;  /* 0x0000000000289947 */ /* 0x000fec0003800000 */
[----:B------:R-:W-:Y:S01]  /*0170*/  LOP3.LUT R0, R23, 0x7ffffff0, RZ, 0xc0, !PT ;  /* 0x7ffffff017007812 */ /* 0x000fe200078ec0ff */
[----:B------:R-:W-:-:S07]  /*0180*/  IMAD.MOV.U32 R2, RZ, RZ, RZ ;  /* 0x000000ffff027224 */ /* 0x000fce00078e00ff */
.L_x_20:
[C---:B0-----:R-:W-:Y:S02]  /*0190*/  IMAD R3, R2.reuse, 0x4, R1 ;  /* 0x0000000402037824 */ /* 0x041fe400078e0201 */
[----:B------:R-:W-:-:S03]  /*01a0*/  VIADD R2, R2, 0x10 ;  /* 0x0000001002027836 */ /* 0x000fc60000000000 */
[----:B------:R0:W-:Y:S02]  /*01b0*/  STL.128 [R3], RZ ;  /* 0x000000ff03007387 */ /* 0x0001e40000100c00 */
[----:B------:R-:W-:Y:S02]  /*01c0*/  ISETP.NE.AND P1, PT, R2, R0, PT ;  /* 0x000000000200720c */ /* 0x000fe40003f25270 */
[----:B------:R0:W-:Y:S04]  /*01d0*/  STL.128 [R3+0x10], RZ ;  /* 0x000010ff03007387 */ /* 0x0001e80000100c00 */
[----:B------:R0:W-:Y:S04]  /*01e0*/  STL.128 [R3+0x20], RZ ;  /* 0x000020ff03007387 */ /* 0x0001e80000100c00 */
[----:B------:R0:W-:Y:S03]  /*01f0*/  STL.128 [R3+0x30], RZ ;  /* 0x000030ff03007387 */ /* 0x0001e60000100c00 */
[----:B------:R-:W-:Y:S05]  /*0200*/  @P1 BRA `(.L_x_20) ;  /* 0xfffffffc00e01947 */ /* 0x000fea000383ffff */
.L_x_19:
[----:B------:R-:W-:Y:S05]  /*0210*/  @!P2 BRA `(.L_x_18) ;  /* 0x000000000080a947 */ /* 0x000fea0003800000 */
[----:B------:R-:W-:Y:S02]  /*0220*/  ISETP.GE.U32.AND P1, PT, R4, 0x8, PT ;  /* 0x000000080400780c */ /* 0x000fe40003f26070 */
[----:B0-----:R-:W-:-:S04]  /*0230*/  LOP3.LUT R3, R23, 0x7, RZ, 0xc0, !PT ;  /* 0x0000000717037812 */ /* 0x001fc800078ec0ff */
[----:B------:R-:W-:-:S07]  /*0240*/  ISETP.NE.AND P2, PT, R3, RZ, PT ;  /* 0x000000ff0300720c */ /* 0x000fce0003f45270 */
[----:B------:R-:W-:Y:S06]  /*0250*/  @!P1 BRA `(.L_x_21) ;  /* 0x0000000000289947 */ /* 0x000fec0003800000 */
[C---:B------:R-:W-:Y:S02]  /*0260*/  IMAD R2, R0.reuse, 0x4, R1 ;  /* 0x0000000400027824 */ /* 0x040fe400078e0201 */
[----:B------:R-:W-:-:S03]  /*0270*/  VIADD R0, R0, 0x8 ;  /* 0x0000000800007836 */ /* 0x000fc60000000000 */
[----:B------:R0:W-:Y:S04]  /*0280*/  STL [R2], RZ ;  /* 0x000000ff02007387 */ /* 0x0001e80000100800 */
[----:B------:R0:W-:Y:S04]  /*0290*/  STL [R2+0x4], RZ ;  /* 0x000004ff02007387 */ /* 0x0001e80000100800 */
[----:B------:R0:W-:Y:S04]  /*02a0*/  STL [R2+0x8], RZ ;  /* 0x000008ff02007387 */ /* 0x0001e80000100800 */
[----:B------:R0:W-:Y:S04]  /*02b0*/  STL [R2+0xc], RZ ;  /* 0x00000cff02007387 */ /* 0x0001e80000100800 */
[----:B------:R0:W-:Y:S04]  /*02c0*/  STL [R2+0x10], RZ ;  /* 0x000010ff02007387 */ /* 0x0001e80000100800 */
[----:B------:R0:W-:Y:S04]  /*02d0*/  STL [R2+0x14], RZ ;  /* 0x000014ff02007387 */ /* 0x0001e80000100800 */
[----:B------:R0:W-:Y:S04]  /*02e0*/  STL [R2+0x18], RZ ;  /* 0x000018ff02007387 */ /* 0x0001e80000100800 */
[----:B------:R0:W-:Y:S02]  /*02f0*/  STL [R2+0x1c], RZ ;  /* 0x00001cff02007387 */ /* 0x0001e40000100800 */
.L_x_21:
[----:B------:R-:W-:Y:S05]  /*0300*/  @!P2 BRA `(.L_x_18) ;  /* 0x000000000044a947 */ /* 0x000fea0003800000 */
[----:B------:R-:W-:Y:S02]  /*0310*/  ISETP.GE.U32.AND P1, PT, R3, 0x4, PT ;  /* 0x000000040300780c */ /* 0x000fe40003f26070 */
[----:B0-----:R-:W-:-:S04]  /*0320*/  LOP3.LUT R2, R23, 0x3, RZ, 0xc0, !PT ;  /* 0x0000000317027812 */ /* 0x001fc800078ec0ff */
[----:B------:R-:W-:-:S07]  /*0330*/  ISETP.NE.AND P2, PT, R2, RZ, PT ;  /* 0x000000ff0200720c */ /* 0x000fce0003f45270 */
[C---:B------:R-:W-:Y:S02]  /*0340*/  @P1 IMAD R3, R0.reuse, 0x4, R1 ;  /* 0x0000000400031824 */ /* 0x040fe400078e0201 */
[----:B------:R-:W-:-:S03]  /*0350*/  @P1 VIADD R0, R0, 0x4 ;  /* 0x0000000400001836 */ /* 0x000fc60000000000 */
[----:B------:R1:W-:Y:S04]  /*0360*/  @P1 STL [R3], RZ ;  /* 0x000000ff03001387 */ /* 0x0003e80000100800 */
[----:B------:R1:W-:Y:S04]  /*0370*/  @P1 STL [R3+0x4], RZ ;  /* 0x000004ff03001387 */ /* 0x0003e80000100800 */
[----:B------:R1:W-:Y:S04]  /*0380*/  @P1 STL [R3+0x8], RZ ;  /* 0x000008ff03001387 */ /* 0x0003e80000100800 */
[----:B------:R1:W-:Y:S01]  /*0390*/  @P1 STL [R3+0xc], RZ ;  /* 0x00000cff03001387 */ /* 0x0003e20000100800 */
[----:B------:R-:W-:Y:S05]  /*03a0*/  @!P2 BRA `(.L_x_18) ;  /* 0x00000000001ca947 */ /* 0x000fea0003800000 */
[----:B------:R-:W-:-:S05]  /*03b0*/  UMOV UR4, URZ ;  /* 0x000000ff00047c82 */ /* 0x000fca0008000000 */
.L_x_22:
[C---:B-1----:R-:W-:Y:S01]  /*03c0*/  IMAD R3, R0.reuse, 0x4, R1 ;  /* 0x0000000400037824 */ /* 0x042fe200078e0201 */
[----:B------:R-:W-:Y:S01]  /*03d0*/  UIADD3 UR4, UPT, UPT, UR4, 0x1, URZ ;  /* 0x0000000104047890 */ /* 0x000fe2000fffe0ff */
[----:B------:R-:W-:-:S03]  /*03e0*/  VIADD R0, R0, 0x1 ;  /* 0x0000000100007836 */ /* 0x000fc60000000000 */
[----:B------:R2:W-:Y:S02]  /*03f0*/  STL [R3], RZ ;  /* 0x000000ff03007387 */ /* 0x0005e40000100800 */
[----:B------:R-:W-:-:S13]  /*0400*/  ISETP.NE.AND P1, PT, R2, UR4, PT ;  /* 0x0000000402007c0c */ /* 0x000fda000bf25270 */
[----:B--2---:R-:W-:Y:S05]  /*0410*/  @P1 BRA `(.L_x_22) ;  /* 0xfffffffc00e81947 */ /* 0x004fea000383ffff */
.L_x_18:
[----:B------:R-:W-:Y:S01]  /*0420*/  LOP3.LUT R0, R23, 0x1, RZ, 0xc0, !PT ;  /* 0x0000000117007812 */ /* 0x000fe200078ec0ff */
[----:B------:R-:W2:Y:S01]  /*0430*/  LDCU.64 UR36, c[0x0][0x358] ;  /* 0x00006b00ff2477ac */ /* 0x000ea20008000a00 */
[----:B------:R-:W-:Y:S02]  /*0440*/  IMAD.MOV.U32 R18, RZ, RZ, RZ ;  /* 0x000000ffff127224 */ /* 0x000fe400078e00ff */
[----:B------:R-:W-:-:S13]  /*0450*/  ISETP.NE.U32.AND P1, PT, R0, 0x1, PT ;  /* 0x000000010000780c */ /* 0x000fda0003f25070 */
[----:B------:R-:W-:Y:S05]  /*0460*/  @!P1 BRA `(.L_x_23) ;  /* 0x0000002800d49947 */ /* 0x000fea0003800000 */
[----:B------:R-:W-:-:S04]  /*0470*/  SHF.R.S32.HI R0, RZ, 0x1, R23 ;  /* 0x00000001ff007819 */ /* 0x000fc80000011417 */
[----:B------:R-:W-:-:S13]  /*0480*/  ISETP.GE.AND P1, PT, R0, RZ, PT ;  /* 0x000000ff0000720c */ /* 0x000fda0003f26270 */
[----:B------:R-:W-:Y:S05]  /*0490*/  @!P1 BRA `(.L_x_24) ;  /* 0x0000005000149947 */ /* 0x000fea0003800000 */
[----:B------:R-:W-:Y:S05]  /*04a0*/  @!P0 BRA `(.L_x_25) ;  /* 0x0000000c00988947 */ /* 0x000fea0003800000 */
[----:B------:R-:W-:Y:S01]  /*04b0*/  BSSY.RECONVERGENT B8, `(.L_x_26) ;  /* 0x00000e4000087945 */ /* 0x000fe20003800200 */
[----:B------:R-:W-:Y:S02]  /*04c0*/  VIADD R25, R1, 0x8 ;  /* 0x0000000801197836 */ /* 0x000fe40000000000 */
[----:B------:R-:W-:Y:S02]  /*04d0*/  IMAD.MOV.U32 R24, RZ, RZ, RZ ;  /* 0x000000ffff187224 */ /* 0x000fe400078e00ff */
[----:B------:R-:W-:Y:S02]  /*04e0*/  IMAD.MOV.U32 R18, RZ, RZ, RZ ;  /* 0x000000ffff127224 */ /* 0x000fe400078e00ff */
[----:B------:R-:W-:Y:S02]  /*04f0*/  IMAD.MOV.U32 R23, RZ, RZ, 0x4b189680 ;  /* 0x4b189680ff177424 */ /* 0x000fe400078e00ff */
[----:B0-----:R-:W-:-:S07]  /*0500*/  IMAD.MOV.U32 R2, RZ, RZ, -0x1 ;  /* 0xffffffffff027424 */ /* 0x001fce00078e00ff */
.L_x_53:
[----:B------:R-:W0:Y:S01]  /*0510*/  LDCU UR4, c[0x0][0x394] ;  /* 0x00007280ff0477ac */ /* 0x000e220008000800 */
[----:B------:R-:W-:Y:S02]  /*0520*/  IMAD.MOV.U32 R30, RZ, RZ, RZ ;  /* 0x000000ffff1e7224 */ /* 0x000fe400078e00ff */
[----:B0-----:R-:W-:-:S05]  /*0530*/  IMAD.U32 R0, RZ, RZ, UR4 ;  /* 0x00000004ff007e24 */ /* 0x001fca000f8e00ff */
[----:B------:R-:W-:-:S13]  /*0540*/  ISETP.GE.U32.AND P0, PT, R0, 0x4, PT ;  /* 0x000000040000780c */ /* 0x000fda0003f06070 */
[----:B------:R-:W-:Y:S05]  /*0550*/  @!P0 BRA `(.L_x_27) ;  /* 0x0000000400e08947 */ /* 0x000fea0003800000 */
[----:B------:R-:W0:Y:S01]  /*0560*/  LDCU UR4, c[0x0][0x394] ;  /* 0x00007280ff0477ac */ /* 0x000e220008000800 */
[----:B------:R-:W-:Y:S01]  /*0570*/  BSSY.RECONVERGENT B7, `(.L_x_28) ;  /* 0x0000074000077945 */ /* 0x000fe20003800200 */
[----:B------:R-:W-:Y:S02]  /*0580*/  IMAD.MOV.U32 R32, RZ, RZ, 0x1 ;  /* 0x00000001ff207424 */ /* 0x000fe400078e00ff */
[----:B------:R-:W-:Y:S02]  /*0590*/  IMAD.MOV.U32 R31, RZ, RZ, R29 ;  /* 0x000000ffff1f7224 */ /* 0x000fe400078e001d */
[----:B------:R-:W-:Y:S01]  /*05a0*/  IMAD.MOV.U32 R30, RZ, RZ, R25 ;  /* 0x000000ffff1e7224 */ /* 0x000fe200078e0019 */
[----:B0-----:R-:W-:-:S04]  /*05b0*/  ULOP3.LUT UR4, UR4, 0x7ffffffc, URZ, 0xc0, !UPT ;  /* 0x7ffffffc04047892 */ /* 0x001fc8000f8ec0ff */
[----:B------:R-:W-:-:S06]  /*05c0*/  UIADD3 UR4, UPT, UPT, -UR4, URZ, URZ ;  /* 0x000000ff04047290 */ /* 0x000fcc000fffe1ff */
[----:B------:R-:W-:-:S07]  /*05d0*/  IMAD.U32 R28, RZ, RZ, UR4 ;  /* 0x00000004ff1c7e24 */ /* 0x000fce000f8e00ff */
.L_x_41:
[----:B------:R-:W0:Y:S02]  /*05e0*/  LDC.64 R16, c[0x0][0x388] ;  /* 0x0000e200ff107b82 */ /* 0x000e240000000a00 */
[----:B0-----:R-:W-:-:S05]  /*05f0*/  IMAD.WIDE R16, R31, 0x4, R16 ;  /* 0x000000041f107825 */ /* 0x001fca00078e0210 */
[----:B--2---:R-:W2:Y:S01]  /*0600*/  LDG.E R34, desc[UR36][R16.64] ;  /* 0x0000002410227981 */ /* 0x004ea2000c1e1900 */
[----:B------:R-:W-:Y:S01]  /*0610*/  VIADD R28, R28, 0x4 ;  /* 0x000000041c1c7836 */ /* 0x000fe20000000000 */
[----:B------:R-:W-:Y:S04]  /*0620*/  BSSY.RECONVERGENT B6, `(.L_x_29) ;  /* 0x0000017000067945 */ /* 0x000fe80003800200 */
[----:B------:R-:W-:-:S04]  /*0630*/  ISETP.NE.AND P1, PT, R28, RZ, PT ;  /* 0x000000ff1c00720c */ /* 0x000fc80003f25270 */
[----:B------:R-:W-:Y:S02]  /*0640*/  P2R R33, PR, RZ, 0x2 ;  /* 0x00000002ff217803 */ /* 0x000fe40000000000 */
[----:B--2---:R-:W-:-:S13]  /*0650*/  FSETP.GEU.AND P0, PT, R34, R23, PT ;  /* 0x000000172200720b */ /* 0x004fda0003f0e000 */
[----:B------:R-:W-:Y:S05]  /*0660*/  @P0 BRA `(.L_x_30) ;  /* 0x0000000000480947 */ /* 0x000fea0003800000 */
[----:B------:R-:W2:Y:S02]  /*0670*/  LDL R0, [R30+-0x8] ;  /* 0xfffff8001e007983 */ /* 0x000ea40000100800 */
[----:B--2---:R-:W-:-:S13]  /*0680*/  ISETP.NE.AND P0, PT, R0, RZ, PT ;  /* 0x000000ff0000720c */ /* 0x004fda0003f05270 */
[----:B------:R-:W-:Y:S05]  /*0690*/  @P0 BRA `(.L_x_30) ;  /* 0x00000000003c0947 */ /* 0x000fea0003800000 */
[----:B------:R-:W0:Y:S01]  /*06a0*/  F2F.F64.F32 R8, R34 ;  /* 0x0000002200087310 */ /* 0x000e220000201800 */
[----:B------:R-:W-:Y:S01]  /*06b0*/  MOV R2, 0x18 ;  /* 0x0000001800027802 */ /* 0x000fe20000000f00 */
[----:B------:R-:W2:Y:S01]  /*06c0*/  LDCU.64 UR4, c[0x4][URZ] ;  /* 0x01000000ff0477ac */ /* 0x000ea20008000a00 */
[----:B------:R-:W-:-:S04]  /*06d0*/  IADD3 R22, P0, PT, R27, 0x10, RZ ;  /* 0x000000101b167810 */ /* 0x000fc80007f1e0ff */
[----:B-1----:R-:W1:Y:S01]  /*06e0*/  LDC.64 R2, c[0x4][R2] ;  /* 0x0100000002027b82 */ /* 0x002e620000000a00 */
[----:B------:R-:W-:Y:S02]  /*06f0*/  IMAD.X R19, RZ, RZ, R26, P0 ;  /* 0x000000ffff137224 */ /* 0x000fe400000e061a */
[----:B------:R-:W-:Y:S02]  /*0700*/  IMAD.MOV.U32 R6, RZ, RZ, R22 ;  /* 0x000000ffff067224 */ /* 0x000fe400078e0016 */
[----:B------:R-:W-:Y:S01]  /*0710*/  IMAD.MOV.U32 R7, RZ, RZ, R19 ;  /* 0x000000ffff077224 */ /* 0x000fe200078e0013 */
[----:B0-----:R0:W-:Y:S01]  /*0720*/  STL.64 [R1+0x10], R8 ;  /* 0x0000100801007387 */ /* 0x0011e20000100a00 */
[----:B--2---:R-:W-:Y:S02]  /*0730*/  IMAD.U32 R4, RZ, RZ, UR4 ;  /* 0x00000004ff047e24 */ /* 0x004fe4000f8e00ff */
[----:B------:R-:W-:-:S07]  /*0740*/  IMAD.U32 R5, RZ, RZ, UR5 ;  /* 0x00000005ff057e24 */ /* 0x000fce000f8e00ff */
[----:B------:R-:W-:-:S07]  /*0750*/  LEPC R20, `(.L_x_31) ;  /* 0x000000001014794e */ /* 0x000fce0000000000 */
[----:B01----:R-:W-:Y:S05]  /*0760*/  CALL.ABS.NOINC R2 ;  /* 0x0000000002007343 */ /* 0x003fea0003c00000 */
.L_x_31:
[----:B------:R-:W-:Y:S02]  /*0770*/  IMAD.MOV.U32 R23, RZ, RZ, R34 ;  /* 0x000000ffff177224 */ /* 0x000fe400078e0022 */
[----:B------:R-:W-:-:S07]  /*0780*/  VIADD R2, R32, 0xffffffff ;  /* 0xffffffff20027836 */ /* 0x000fce0000000000 */
.L_x_30:
[----:B------:R-:W-:Y:S05]  /*0790*/  BSYNC.RECONVERGENT B6 ;  /* 0x0000000000067941 */ /* 0x000fea0003800200 */
.L_x_29:
[----:B-1----:R-:W0:Y:S02]  /*07a0*/  LDC R3, c[0x0][0x390] ;  /* 0x0000e400ff037b82 */ /* 0x002e240000000800 */
[----:B0-----:R-:W-:-:S05]  /*07b0*/  IMAD.WIDE R16, R3, 0x4, R16 ;  /* 0x0000000403107825 */ /* 0x001fca00078e0210 */
[----:B------:R-:W2:Y:S01]  /*07c0*/  LDG.E R34, desc[UR36][R16.64] ;  /* 0x0000002410227981 */ /* 0x000ea2000c1e1900 */
[----:B------:R-:W-:Y:S01]  /*07d0*/  BSSY.RECONVERGENT B6, `(.L_x_32) ;  /* 0x0000015000067945 */ /* 0x000fe20003800200 */
[----:B--2---:R-:W-:-:S13]  /*07e0*/  FSETP.GEU.AND P0, PT, R34, R23, PT ;  /* 0x000000172200720b */ /* 0x004fda0003f0e000 */
[----:B------:R-:W-:Y:S05]  /*07f0*/  @P0 BRA `(.L_x_33) ;  /* 0x0000000000480947 */ /* 0x000fea0003800000 */
[----:B------:R-:W2:Y:S02]  /*0800*/  LDL R0, [R30+-0x4] ;  /* 0xfffffc001e007983 */ /* 0x000ea40000100800 */
[----:B--2---:R-:W-:-:S13]  /*0810*/  ISETP.NE.AND P0, PT, R0, RZ, PT ;  /* 0x000000ff0000720c */ /* 0x004fda0003f05270 */
[----:B------:R-:W-:Y:S05]  /*0820*/  @P0 BRA `(.L_x_33) ;  /* 0x00000000003c0947 */ /* 0x000fea0003800000 */
[----:B------:R-:W0:Y:S01]  /*0830*/  F2F.F64.F32 R8, R34 ;  /* 0x0000002200087310 */ /* 0x000e220000201800 */
[----:B------:R-:W-:Y:S01]  /*0840*/  MOV R2, 0x18 ;  /* 0x0000001800027802 */ /* 0x000fe20000000f00 */
[----:B------:R-:W1:Y:S01]  /*0850*/  LDCU.64 UR4, c[0x4][URZ] ;  /* 0x01000000ff0477ac */ /* 0x000e620008000a00 */
[----:B------:R-:W-:-:S04]  /*0860*/  IADD3 R22, P0, PT, R27, 0x10, RZ ;  /* 0x000000101b167810 */ /* 0x000fc80007f1e0ff */
[----:B------:R-:W2:Y:S01]  /*0870*/  LDC.64 R2, c[0x4][R2] ;  /* 0x0100000002027b82 */ /* 0x000ea20000000a00 */
[----:B------:R-:W-:Y:S02]  /*0880*/  IMAD.X R19, RZ, RZ, R26, P0 ;  /* 0x000000ffff137224 */ /* 0x000fe400000e061a */
[----:B------:R-:W-:Y:S02]  /*0890*/  IMAD.MOV.U32 R6, RZ, RZ, R22 ;  /* 0x000000ffff067224 */ /* 0x000fe400078e0016 */
[----:B------:R-:W-:Y:S01]  /*08a0*/  IMAD.MOV.U32 R7, RZ, RZ, R19 ;  /* 0x000000ffff077224 */ /* 0x000fe200078e0013 */
[----:B0-----:R0:W-:Y:S01]  /*08b0*/  STL.64 [R1+0x10], R8 ;  /* 0x0000100801007387 */ /* 0x0011e20000100a00 */
[----:B-1----:R-:W-:Y:S02]  /*08c0*/  IMAD.U32 R4, RZ, RZ, UR4 ;  /* 0x00000004ff047e24 */ /* 0x002fe4000f8e00ff */
[----:B------:R-:W-:-:S07]  /*08d0*/  IMAD.U32 R5, RZ, RZ, UR5 ;  /* 0x00000005ff057e24 */ /* 0x000fce000f8e00ff */
[----:B------:R-:W-:-:S07]  /*08e0*/  LEPC R20, `(.L_x_34) ;  /* 0x000000001014794e */ /* 0x000fce0000000000 */
[----:B0-2---:R-:W-:Y:S05]  /*08f0*/  CALL.ABS.NOINC R2 ;  /* 0x0000000002007343 */ /* 0x005fea0003c00000 */
.L_x_34:
[----:B------:R-:W-:Y:S02]  /*0900*/  IMAD.MOV.U32 R23, RZ, RZ, R34 ;  /* 0x000000ffff177224 */ /* 0x000fe400078e0022 */
[----:B------:R-:W-:-:S07]  /*0910*/  IMAD.MOV.U32 R2, RZ, RZ, R32 ;  /* 0x000000ffff027224 */ /* 0x000fce00078e0020 */
.L_x_33:
[----:B------:R-:W-:Y:S05]  /*0920*/  BSYNC.RECONVERGENT B6 ;  /* 0x0000000000067941 */ /* 0x000fea0003800200 */
.L_x_32:
[----:B------:R-:W0:Y:S02]  /*0930*/  LDC R3, c[0x0][0x390] ;  /* 0x0000e400ff037b82 */ /* 0x000e240000000800 */
[----:B0-----:R-:W-:-:S05]  /*0940*/  IMAD.WIDE R16, R3, 0x4, R16 ;  /* 0x0000000403107825 */ /* 0x001fca00078e0210 */
[----:B------:R-:W2:Y:S01]  /*0950*/  LDG.E R34, desc[UR36][R16.64] ;  /* 0x0000002410227981 */ /* 0x000ea2000c1e1900 */
[----:B------:R-:W-:Y:S01]  /*0960*/  BSSY.RECONVERGENT B6, `(.L_x_35) ;  /* 0x0000015000067945 */ /* 0x000fe20003800200 */
[----:B--2---:R-:W-:-:S13]  /*0970*/  FSETP.GEU.AND P0, PT, R34, R23, PT ;  /* 0x000000172200720b */ /* 0x004fda0003f0e000 */
[----:B------:R-:W-:Y:S05]  /*0980*/  @P0 BRA `(.L_x_36) ;  /* 0x0000000000480947 */ /* 0x000fea0003800000 */
[----:B------:R-:W2:Y:S02]  /*0990*/  LDL R0, [R30] ;  /* 0x000000001e007983 */ /* 0x000ea40000100800 */
[----:B--2---:R-:W-:-:S13]  /*09a0*/  ISETP.NE.AND P0, PT, R0, RZ, PT ;  /* 0x000000ff0000720c */ /* 0x004fda0003f05270 */
[----:B------:R-:W-:Y:S05]  /*09b0*/  @P0 BRA `(.L_x_36) ;  /* 0x00000000003c0947 */ /* 0x000fea0003800000 */
[----:B------:R-:W0:Y:S01]  /*09c0*/  F2F.F64.F32 R8, R34 ;  /* 0x0000002200087310 */ /* 0x000e220000201800 */
[----:B------:R-:W-:Y:S01]  /*09d0*/  MOV R2, 0x18 ;  /* 0x0000001800027802 */ /* 0x000fe20000000f00 */
[----:B------:R-:W1:Y:S01]  /*09e0*/  LDCU.64 UR4, c[0x4][URZ] ;  /* 0x01000000ff0477ac */ /* 0x000e620008000a00 */
[----:B------:R-:W-:-:S04]  /*09f0*/  IADD3 R22, P0, PT, R27, 0x10, RZ ;  /* 0x000000101b167810 */ /* 0x000fc80007f1e0ff */
[----:B------:R-:W2:Y:S01]  /*0a00*/  LDC.64 R2, c[0x4][R2] ;  /* 0x0100000002027b82 */ /* 0x000ea20000000a00 */
[----:B------:R-:W-:Y:S01]  /*0a10*/  IADD3.X R19, PT, PT, RZ, R26, RZ, P0, !PT ;  /* 0x0000001aff137210 */ /* 0x000fe200007fe4ff */
[----:B------:R-:W-:-:S04]  /*0a20*/  IMAD.MOV.U32 R6, RZ, RZ, R22 ;  /* 0x000000ffff067224 */ /* 0x000fc800078e0016 */
[----:B------:R-:W-:Y:S01]  /*0a30*/  IMAD.MOV.U32 R7, RZ, RZ, R19 ;  /* 0x000000ffff077224 */ /* 0x000fe200078e0013 */
[----:B0-----:R0:W-:Y:S01]  /*0a40*/  STL.64 [R1+0x10], R8 ;  /* 0x0000100801007387 */ /* 0x0011e20000100a00 */
[----:B-1----:R-:W-:Y:S02]  /*0a50*/  IMAD.U32 R4, RZ, RZ, UR4 ;  /* 0x00000004ff047e24 */ /* 0x002fe4000f8e00ff */
[----:B------:R-:W-:-:S07]  /*0a60*/  IMAD.U32 R5, RZ, RZ, UR5 ;  /* 0x00000005ff057e24 */ /* 0x000fce000f8e00ff */
[----:B------:R-:W-:-:S07]  /*0a70*/  LEPC R20, `(.L_x_37) ;  /* 0x000000001014794e */ /* 0x000fce0000000000 */
[----:B0-2---:R-:W-:Y:S05]  /*0a80*/  CALL.ABS.NOINC R2 ;  /* 0x0000000002007343 */ /* 0x005fea0003c00000 */
.L_x_37:
[----:B------:R-:W-:Y:S02]  /*0a90*/  IMAD.MOV.U32 R23, RZ, RZ, R34 ;  /* 0x000000ffff177224 */ /* 0x000fe400078e0022 */
[----:B------:R-:W-:-:S07]  /*0aa0*/  VIADD R2, R32, 0x1 ;  /* 0x0000000120027836 */ /* 0x000fce0000000000 */
.L_x_36:
[----:B------:R-:W-:Y:S05]  /*0ab0*/  BSYNC.RECONVERGENT B6 ;  /* 0x0000000000067941 */ /* 0x000fea0003800200 */
.L_x_35:
[----:B------:R-:W0:Y:S02]  /*0ac0*/  LDC R3, c[0x0][0x390] ;  /* 0x0000e400ff037b82 */ /* 0x000e240000000800 */
[----:B0-----:R-:W-:-:S06]  /*0ad0*/  IMAD.WIDE R16, R3, 0x4, R16 ;  /* 0x0000000403107825 */ /* 0x001fcc00078e0210 */
[----:B------:R-:W2:Y:S01]  /*0ae0*/  LDG.E R16, desc[UR36][R16.64] ;  /* 0x0000002410107981 */ /* 0x000ea2000c1e1900 */
[----:B------:R-:W-:Y:S01]  /*0af0*/  BSSY.RECONVERGENT B6, `(.L_x_38) ;  /* 0x0000015000067945 */ /* 0x000fe20003800200 */
[----:B--2---:R-:W-:-:S13]  /*0b00*/  FSETP.GEU.AND P0, PT, R16, R23, PT ;  /* 0x000000171000720b */ /* 0x004fda0003f0e000 */
[----:B------:R-:W-:Y:S05]  /*0b10*/  @P0 BRA `(.L_x_39) ;  /* 0x0000000000480947 */ /* 0x000fea0003800000 */
[----:B------:R-:W2:Y:S02]  /*0b20*/  LDL R0, [R30+0x4] ;  /* 0x000004001e007983 */ /* 0x000ea40000100800 */
        /* <DEDUP_REMOVED lines=15> */
.L_x_40:
[----:B------:R-:W-:Y:S02]  /*0c20*/  IMAD.MOV.U32 R23, RZ, RZ, R16 ;  /* 0x000000ffff177224 */ /* 0x000fe400078e0010 */
[----:B------:R-:W-:-:S07]  /*0c30*/  VIADD R2, R32, 0x2 ;  /* 0x0000000220027836 */ /* 0x000fce0000000000 */
.L_x_39:
[----:B------:R-:W-:Y:S05]  /*0c40*/  BSYNC.RECONVERGENT B6 ;  /* 0x0000000000067941 */ /* 0x000fea0003800200 */
.L_x_38:
[----:B------:R-:W0:Y:S01]  /*0c50*/  LDC.64 R4, c[0x0][0x390] ;  /* 0x0000e400ff047b82 */ /* 0x000e220000000a00 */
[----:B------:R-:W-:Y:S01]  /*0c60*/  ISETP.NE.AND P0, PT, R33, RZ, PT ;  /* 0x000000ff2100720c */ /* 0x000fe20003f05270 */
[----:B------:R-:W-:Y:S02]  /*0c70*/  VIADD R32, R32, 0x4 ;  /* 0x0000000420207836 */ /* 0x000fe40000000000 */
[----:B------:R-:W-:Y:S02]  /*0c80*/  VIADD R30, R30, 0x10 ;  /* 0x000000101e1e7836 */ /* 0x000fe40000000000 */
[----:B0-----:R-:W-:-:S08]  /*0c90*/  IMAD R31, R4, 0x4, R31 ;  /* 0x00000004041f7824 */ /* 0x001fd000078e021f */
[----:B------:R-:W-:Y:S05]  /*0ca0*/  @P0 BRA `(.L_x_41) ;  /* 0xfffffff8004c0947 */ /* 0x000fea000383ffff */
[----:B------:R-:W-:Y:S05]  /*0cb0*/  BSYNC.RECONVERGENT B7 ;  /* 0x0000000000077941 */ /* 0x000fea0003800200 */
.L_x_28:
[----:B------:R-:W-:-:S05]  /*0cc0*/  IMAD.MOV.U32 R0, RZ, RZ, R5 ;  /* 0x000000ffff007224 */ /* 0x000fca00078e0005 */
[----:B------:R-:W-:-:S07]  /*0cd0*/  LOP3.LUT R30, R0, 0x7ffffffc, RZ, 0xc0, !PT ;  /* 0x7ffffffc001e7812 */ /* 0x000fce00078ec0ff */
.L_x_27:
[----:B------:R-:W-:-:S13]  /*0ce0*/  LOP3.LUT P0, RZ, R0, 0x2, RZ, 0xc0, !PT ;  /* 0x0000000200ff7812 */ /* 0x000fda000780c0ff */
[----:B------:R-:W-:Y:S05]  /*0cf0*/  @!P0 BRA `(.L_x_42) ;  /* 0x0000000000c48947 */ /* 0x000fea0003800000 */
[----:B------:R-:W0:Y:S01]  /*0d00*/  LDC.64 R16, c[0x0][0x388] ;  /* 0x0000e200ff107b82 */ /* 0x000e220000000a00 */
[----:B------:R-:W1:Y:S02]  /*0d10*/  LDCU UR4, c[0x0][0x390] ;  /* 0x00007200ff0477ac */ /* 0x000e640008000800 */
[----:B-1----:R-:W-:-:S04]  /*0d20*/  IMAD R3, R30, UR4, R29 ;  /* 0x000000041e037c24 */ /* 0x002fc8000f8e021d */
[----:B0-----:R-:W-:-:S05]  /*0d30*/  IMAD.WIDE R16, R3, 0x4, R16 ;  /* 0x0000000403107825 */ /* 0x001fca00078e0210 */
[----:B--2---:R-:W2:Y:S01]  /*0d40*/  LDG.E R28, desc[UR36][R16.64] ;  /* 0x00000024101c7981 */ /* 0x004ea2000c1e1900 */
[----:B------:R-:W-:Y:S01]  /*0d50*/  BSSY.RECONVERGENT B6, `(.L_x_43) ;  /* 0x0000014000067945 */ /* 0x000fe20003800200 */
[----:B------:R-:W-:Y:S01]  /*0d60*/  IMAD R31, R30, 0x4, R1 ;  /* 0x000000041e1f7824 */ /* 0x000fe200078e0201 */
        /* <DEDUP_REMOVED lines=8> */
[----:B------:R-:W-:Y:S02]  /*0df0*/  IMAD.MOV.U32 R6, RZ, RZ, R22 ;  /* 0x000000ffff067224 */ /* 0x000fe400078e0016 */
[----:B------:R-:W-:Y:S02]  /*0e00*/  IMAD.MOV.U32 R7, RZ, RZ, R19 ;  /* 0x000000ffff077224 */ /* 0x000fe400078e0013 */
[----:B------:R-:W2:Y:S01]  /*0e10*/  LDC.64 R2, c[0x4][R2] ;  /* 0x0100000002027b82 */ /* 0x000ea20000000a00 */
[----:B0-----:R0:W-:Y:S01]  /*0e20*/  STL.64 [R1+0x10], R8 ;  /* 0x0000100801007387 */ /* 0x0011e20000100a00 */
[----:B-1----:R-:W-:Y:S02]  /*0e30*/  IMAD.U32 R4, RZ, RZ, UR4 ;  /* 0x00000004ff047e24 */ /* 0x002fe4000f8e00ff */
[----:B------:R-:W-:-:S07]  /*0e40*/  IMAD.U32 R5, RZ, RZ, UR5 ;  /* 0x00000005ff057e24 */ /* 0x000fce000f8e00ff */
[----:B------:R-:W-:-:S07]  /*0e50*/  LEPC R20, `(.L_x_45) ;  /* 0x000000001014794e */ /* 0x000fce0000000000 */
[----:B0-2---:R-:W-:Y:S05]  /*0e60*/  CALL.ABS.NOINC R2 ;  /* 0x0000000002007343 */ /* 0x005fea0003c00000 */
.L_x_45:
[----:B------:R-:W-:Y:S02]  /*0e70*/  IMAD.MOV.U32 R23, RZ, RZ, R28 ;  /* 0x000000ffff177224 */ /* 0x000fe400078e001c */
[----:B------:R-:W-:-:S07]  /*0e80*/  IMAD.MOV.U32 R2, RZ, RZ, R30 ;  /* 0x000000ffff027224 */ /* 0x000fce00078e001e */
.L_x_44:
[----:B------:R-:W-:Y:S05]  /*0e90*/  BSYNC.RECONVERGENT B6 ;  /* 0x0000000000067941 */ /* 0x000fea0003800200 */
.L_x_43:
        /* <DEDUP_REMOVED lines=20> */
.L_x_47:
[----:B------:R-:W-:Y:S02]  /*0fe0*/  IMAD.MOV.U32 R23, RZ, RZ, R16 ;  /* 0x000000ffff177224 */ /* 0x000fe400078e0010 */
[----:B------:R-:W-:-:S07]  /*0ff0*/  VIADD R2, R30, 0x1 ;  /* 0x000000011e027836 */ /* 0x000fce0000000000 */
.L_x_46:
[----:B------:R-:W-:Y:S05]  /*1000*/  BSYNC.RECONVERGENT B6 ;  /* 0x0000000000067941 */ /* 0x000fea0003800200 */
.L_x_42:
[----:B------:R-:W-:Y:S01]  /*1010*/  ISETP.NE.AND P0, PT, R2, -0x1, PT ;  /* 0xffffffff0200780c */ /* 0x000fe20003f05270 */
[----:B------:R-:W-:-:S12]  /*1020*/  BSSY.RECONVERGENT B6, `(.L_x_48) ;  /* 0x000000a000067945 */ /* 0x000fd80003800200 */
[----:B------:R-:W-:Y:S05]  /*1030*/  @P0 BRA `(.L_x_49) ;  /* 0x0000000000200947 */ /* 0x000fea0003800000 */
[----:B------:R-:W-:Y:S01]  /*1040*/  MOV R8, 0x18 ;  /* 0x0000001800087802 */ /* 0x000fe20000000f00 */
[----:B------:R-:W0:Y:S01]  /*1050*/  LDCU.64 UR4, c[0x4][0x8] ;  /* 0x01000100ff0477ac */ /* 0x000e220008000a00 */
[----:B------:R-:W-:-:S04]  /*1060*/  CS2R R6, SRZ ;  /* 0x0000000000067805 */ /* 0x000fc8000001ff00 */
[----:B------:R-:W3:Y:S01]  /*1070*/  LDC.64 R8, c[0x4][R8] ;  /* 0x0100000008087b82 */ /* 0x000ee20000000a00 */
[----:B0-----:R-:W-:Y:S02]  /*1080*/  IMAD.U32 R4, RZ, RZ, UR4 ;  /* 0x00000004ff047e24 */ /* 0x001fe4000f8e00ff */
[----:B------:R-:W-:-:S07]  /*1090*/  IMAD.U32 R5, RZ, RZ, UR5 ;  /* 0x00000005ff057e24 */ /* 0x000fce000f8e00ff */
[----:B------:R-:W-:-:S07]  /*10a0*/  LEPC R20, `(.L_x_49) ;  /* 0x000000001014794e */ /* 0x000fce0000000000 */
[----:B-123--:R-:W-:Y:S05]  /*10b0*/  CALL.ABS.NOINC R8 ;  /* 0x0000000008007343 */ /* 0x00efea0003c00000 */
.L_x_49:
[----:B--2---:R-:W-:Y:S05]  /*10c0*/  BSYNC.RECONVERGENT B6 ;  /* 0x0000000000067941 */ /* 0x004fea0003800200 */
.L_x_48:
[----:B-1----:R-:W0:Y:S01]  /*10d0*/  LDC R3, c[0x0][0x394] ;  /* 0x0000e500ff037b82 */ /* 0x002e220000000800 */
[----:B------:R-:W-:Y:S01]  /*10e0*/  IMAD R0, R2, 0x4, R1 ;  /* 0x0000000402007824 */ /* 0x000fe200078e0201 */
[----:B------:R-:W-:Y:S01]  /*10f0*/  BSSY.RECONVERGENT B6, `(.L_x_50) ;  /* 0x000001b000067945 */ /* 0x000fe20003800200 */
[----:B------:R-:W-:-:S05]  /*1100*/  IMAD.MOV.U32 R5, RZ, RZ, 0x1 ;  /* 0x00000001ff057424 */ /* 0x000fca00078e00ff */
[----:B------:R1:W-:Y:S01]  /*1110*/  STL [R0], R5 ;  /* 0x0000000500007387 */ /* 0x0003e20000100800 */
[----:B0-----:R-:W-:Y:S02]  /*1120*/  SHF.R.S32.HI R17, RZ, 0x1, R3 ;  /* 0x00000001ff117819 */ /* 0x001fe40000011403 */
[----:B------:R-:W-:Y:S02]  /*1130*/  LEA.HI.SX32 R3, R3, 0xffffffff, 0x1f ;  /* 0xffffffff03037811 */ /* 0x000fe400078ffaff */
[C---:B------:R-:W-:Y:S02]  /*1140*/  ISETP.NE.AND P0, PT, R24.reuse, R17, PT ;  /* 0x000000111800720c */ /* 0x040fe40003f05270 */
[----:B------:R-:W-:-:S13]  /*1150*/  ISETP.NE.AND P1, PT, R24, R3, PT ;  /* 0x000000031800720c */ /* 0x000fda0003f25270 */
[----:B-1----:R-:W-:Y:S05]  /*1160*/  @P0 BRA P1, `(.L_x_51) ;  /* 0x00000000004c0947 */ /* 0x002fea0000800000 */
[----:B------:R-:W0:Y:S01]  /*1170*/  LDC.64 R6, c[0x0][0x388] ;  /* 0x0000e200ff067b82 */ /* 0x000e220000000a00 */
[----:B------:R-:W1:Y:S02]  /*1180*/  LDCU UR4, c[0x0][0x390] ;  /* 0x00007200ff0477ac */ /* 0x000e640008000800 */
[----:B-1----:R-:W-:Y:S01]  /*1190*/  IMAD R5, R2, UR4, R29 ;  /* 0x0000000402057c24 */ /* 0x002fe2000f8e021d */
[----:B------:R-:W-:Y:S01]  /*11a0*/  MOV R8, 0x18 ;  /* 0x0000001800087802 */ /* 0x000fe20000000f00 */
[----:B------:R1:W-:Y:S01]  /*11b0*/  STL.64 [R1+0x18], R2 ;  /* 0x0000180201007387 */ /* 0x0003e20000100a00 */
[----:B------:R-:W2:Y:S01]  /*11c0*/  LDCU.64 UR4, c[0x4][0x10] ;  /* 0x01000200ff0477ac */ /* 0x000ea20008000a00 */
[----:B0-----:R-:W-:-:S06]  /*11d0*/  IMAD.WIDE R6, R5, 0x4, R6 ;  /* 0x0000000405067825 */ /* 0x001fcc00078e0206 */
[----:B------:R0:W3:Y:S01]  /*11e0*/  LDG.E R7, desc[UR36][R6.64] ;  /* 0x0000002406077981 */ /* 0x0000e2000c1e1900 */
[----:B------:R-:W4:Y:S03]  /*11f0*/  LDC.64 R8, c[0x4][R8] ;  /* 0x0100000008087b82 */ /* 0x000f260000000a00 */
[----:B------:R1:W-:Y:S01]  /*1200*/  STL [R1+0x20], R17 ;  /* 0x0000201101007387 */ /* 0x0003e20000100800 */
[----:B--2---:R-:W-:Y:S01]  /*1210*/  IMAD.U32 R4, RZ, RZ, UR4 ;  /* 0x00000004ff047e24 */ /* 0x004fe2000f8e00ff */
[----:B------:R-:W-:Y:S01]  /*1220*/  MOV R5, UR5 ;  /* 0x0000000500057c02 */ /* 0x000fe20008000f00 */
[----:B0-----:R-:W-:Y:S02]  /*1230*/  IMAD.MOV.U32 R6, RZ, RZ, R22 ;  /* 0x000000ffff067224 */ /* 0x001fe400078e0016 */
[----:B---3--:R-:W-:Y:S01]  /*1240*/  FADD R18, R18, R7 ;  /* 0x0000000712127221 */ /* 0x008fe20000000000 */
[----:B------:R-:W-:-:S03]  /*1250*/  IMAD.MOV.U32 R7, RZ, RZ, R19 ;  /* 0x000000ffff077224 */ /* 0x000fc600078e0013 */
[----:B------:R-:W0:Y:S02]  /*1260*/  F2F.F64.F32 R10, R18 ;  /* 0x00000012000a7310 */ /* 0x000e240000201800 */
[----:B0---4-:R1:W-:Y:S02]  /*1270*/  STL.64 [R1+0x10], R10 ;  /* 0x0000100a01007387 */ /* 0x0113e40000100a00 */
[----:B------:R-:W-:-:S07]  /*1280*/  LEPC R20, `(.L_x_51) ;  /* 0x000000001014794e */ /* 0x000fce0000000000 */
[----:B-1----:R-:W-:Y:S05]  /*1290*/  CALL.ABS.NOINC R8 ;  /* 0x0000000008007343 */ /* 0x002fea0003c00000 */
.L_x_51:
[----:B------:R-:W-:Y:S05]  /*12a0*/  BSYNC.RECONVERGENT B6 ;  /* 0x0000000000067941 */ /* 0x000fea0003800200 */
.L_x_50:
[----:B------:R-:W-:-:S13]  /*12b0*/  ISETP.NE.AND P0, PT, R24, R17, PT ;  /* 0x000000111800720c */ /* 0x000fda0003f05270 */
[----:B------:R-:W-:Y:S05]  /*12c0*/  @!P0 BRA `(.L_x_52) ;  /* 0x0000000000088947 */ /* 0x000fea0003800000 */
[----:B------:R-:W-:Y:S01]  /*12d0*/  VIADD R24, R24, 0x1 ;  /* 0x0000000118187836 */ /* 0x000fe20000000000 */
[----:B------:R-:W-:Y:S06]  /*12e0*/  BRA `(.L_x_53) ;  /* 0xfffffff000887947 */ /* 0x000fec000383ffff */
.L_x_52:
[----:B------:R-:W-:Y:S05]  /*12f0*/  BSYNC.RECONVERGENT B8 ;  /* 0x0000000000087941 */ /* 0x000fea0003800200 */
.L_x_26:
[----:B------:R-:W-:Y:S05]  /*1300*/  BRA `(.L_x_54) ;  /* 0x0000001c00247947 */ /* 0x000fea0003800000 */
.L_x_25:
[----:B------:R-:W3:Y:S01]  /*1310*/  LDC R25, c[0x0][0x394] ;  /* 0x0000e500ff197b82 */ /* 0x000ee20000000800 */
[----:B01----:R-:W-:Y:S02]  /*1320*/  VIADD R3, R29, -UR38 ;  /* 0x800000261d037c36 */ /* 0x003fe40008000000 */
[----:B------:R-:W-:Y:S02]  /*1330*/  IMAD.MOV.U32 R28, RZ, RZ, RZ ;  /* 0x000000ffff1c7224 */ /* 0x000fe400078e00ff */
[----:B------:R-:W-:-:S03]  /*1340*/  IMAD.MOV.U32 R18, RZ, RZ, RZ ;  /* 0x000000ffff127224 */ /* 0x000fc600078e00ff */
[----:B------:R-:W0:Y:S01]  /*1350*/  LDC.64 R16, c[0x0][0x388] ;  /* 0x0000e200ff107b82 */ /* 0x000e220000000a00 */
[----:B---3--:R-:W-:Y:S02]  /*1360*/  SHF.R.S32.HI R26, RZ, 0x1, R25 ;  /* 0x00000001ff1a7819 */ /* 0x008fe40000011419 */
[----:B------:R-:W-:Y:S02]  /*1370*/  LEA.HI.SX32 R25, R25, 0xffffffff, 0x1f ;  /* 0xffffffff19197811 */ /* 0x000fe400078ffaff */
[C---:B------:R-:W-:Y:S01]  /*1380*/  ISETP.GE.U32.AND P0, PT, R26.reuse, 0x7, PT ;  /* 0x000000071a00780c */ /* 0x040fe20003f06070 */
[----:B------:R-:W-:Y:S02]  /*1390*/  VIADD R30, R26, 0x1 ;  /* 0x000000011a1e7836 */ /* 0x000fe40000000000 */
[----:B0-----:R-:W-:-:S03]  /*13a0*/  IMAD.WIDE R16, R3, 0x4, R16 ;  /* 0x0000000403107825 */ /* 0x001fc600078e0210 */
[----:B------:R-:W-:-:S07]  /*13b0*/  LOP3.LUT R27, R30, 0x7, RZ, 0xc0, !PT ;  /* 0x000000071e1b7812 */ /* 0x000fce00078ec0ff */
[----:B------:R-:W-:Y:S05]  /*13c0*/  @!P0 BRA `(.L_x_55) ;  /* 0x0000000c00d88947 */ /* 0x000fea0003800000 */
[----:B------:R-:W-:Y:S01]  /*13d0*/  BSSY.RECONVERGENT B7, `(.L_x_55) ;  /* 0x00000f5000077945 */ /* 0x000fe20003800200 */
[----:B------:R-:W-:Y:S01]  /*13e0*/  LOP3.LUT R28, R30, 0x7ffffff8, RZ, 0xc0, !PT ;  /* 0x7ffffff81e1c7812 */ /* 0x000fe200078ec0ff */
[----:B------:R-:W-:Y:S02]  /*13f0*/  IMAD.MOV.U32 R23, RZ, RZ, RZ ;  /* 0x000000ffff177224 */ /* 0x000fe400078e00ff */
[----:B------:R-:W-:-:S07]  /*1400*/  IMAD.MOV.U32 R18, RZ, RZ, RZ ;  /* 0x000000ffff127224 */ /* 0x000fce00078e00ff */
.L_x_80:
[----:B------:R-:W-:Y:S01]  /*1410*/  MOV R31, 0x18 ;  /* 0x00000018001f7802 */ /* 0x000fe20000000f00 */
[----:B------:R-:W0:Y:S01]  /*1420*/  LDCU.64 UR4, c[0x4][0x8] ;  /* 0x01000100ff0477ac */ /* 0x000e220008000a00 */
[----:B------:R-:W-:Y:S02]  /*1430*/  CS2R R6, SRZ ;  /* 0x0000000000067805 */ /* 0x000fe4000001ff00 */
[----:B------:R1:W3:Y:S01]  /*1440*/  LDC.64 R2, c[0x4][R31] ;  /* 0x010000001f027b82 */ /* 0x0002e20000000a00 */
[----:B0-----:R-:W-:Y:S02]  /*1450*/  IMAD.U32 R4, RZ, RZ, UR4 ;  /* 0x00000004ff047e24 */ /* 0x001fe4000f8e00ff */
[----:B-1----:R-:W-:-:S07]  /*1460*/  IMAD.U32 R5, RZ, RZ, UR5 ;  /* 0x00000005ff057e24 */ /* 0x002fce000f8e00ff */
[----:B------:R-:W-:-:S07]  /*1470*/  LEPC R20, `(.L_x_56) ;  /* 0x000000001014794e */ /* 0x000fce0000000000 */
[----:B--23--:R-:W-:Y:S05]  /*1480*/  CALL.ABS.NOINC R2 ;  /* 0x0000000002007343 */ /* 0x00cfea0003c00000 */
.L_x_56:
[C---:B------:R-:W-:Y:S01]  /*1490*/  ISETP.NE.AND P0, PT, R23.reuse, R26, PT ;  /* 0x0000001a1700720c */ /* 0x040fe20003f05270 */
[----:B------:R-:W-:Y:S01]  /*14a0*/  BSSY.RECONVERGENT B6, `(.L_x_57) ;  /* 0x0000012000067945 */ /* 0x000fe20003800200 */
[----:B------:R-:W-:-:S13]  /*14b0*/  ISETP.NE.AND P1, PT, R23, R25, PT ;  /* 0x000000191700720c */ /* 0x000fda0003f25270 */
[----:B------:R-:W-:Y:S05]  /*14c0*/  @P0 BRA P1, `(.L_x_58) ;  /* 0x00000000003c0947 */ /* 0x000fea0000800000 */
[----:B------:R-:W2:Y:S01]  /*14d0*/  LDG.E R3, desc[UR36][R16.64] ;  /* 0x0000002410037981 */ /* 0x000ea2000c1e1900 */
[----:B------:R-:W-:Y:S01]  /*14e0*/  IMAD.MOV.U32 R24, RZ, RZ, -0x1 ;  /* 0xffffffffff187424 */ /* 0x000fe200078e00ff */
[----:B------:R-:W0:Y:S01]  /*14f0*/  LDCU.64 UR4, c[0x4][0x10] ;  /* 0x01000200ff0477ac */ /* 0x000e220008000a00 */
[----:B------:R-:W-:Y:S01]  /*1500*/  IMAD.MOV.U32 R6, RZ, RZ, R22 ;  /* 0x000000ffff067224 */ /* 0x000fe200078e0016 */
[----:B------:R1:W-:Y:S01]  /*1510*/  STL [R1+0x20], R26 ;  /* 0x0000201a01007387 */ /* 0x0003e20000100800 */
[----:B------:R-:W-:-:S03]  /*1520*/  IMAD.MOV.U32 R7, RZ, RZ, R19 ;  /* 0x000000ffff077224 */ /* 0x000fc600078e0013 */
[----:B------:R1:W-:Y:S01]  /*1530*/  STL.64 [R1+0x18], R24 ;  /* 0x0000181801007387 */ /* 0x0003e20000100a00 */
[----:B0-----:R-:W-:Y:S02]  /*1540*/  IMAD.U32 R4, RZ, RZ, UR4 ;  /* 0x00000004ff047e24 */ /* 0x001fe4000f8e00ff */
[----:B------:R-:W-:Y:S02]  /*1550*/  IMAD.U32 R5, RZ, RZ, UR5 ;  /* 0x00000005ff057e24 */ /* 0x000fe4000f8e00ff */
[----:B--2---:R-:W-:Y:S02]  /*1560*/  FADD R18, R18, R3 ;  /* 0x0000000312127221 */ /* 0x004fe40000000000 */
[----:B------:R1:W0:Y:S02]  /*1570*/  LDC.64 R2, c[0x4][R31] ;  /* 0x010000001f027b82 */ /* 0x0002240000000a00 */
[----:B------:R-:W2:Y:S02]  /*1580*/  F2F.F64.F32 R8, R18 ;  /* 0x0000001200087310 */ /* 0x000ea40000201800 */
[----:B--2---:R1:W-:Y:S02]  /*1590*/  STL.64 [R1+0x10], R8 ;  /* 0x0000100801007387 */ /* 0x0043e40000100a00 */
[----:B------:R-:W-:-:S07]  /*15a0*/  LEPC R20, `(.L_x_58) ;  /* 0x000000001014794e */ /* 0x000fce0000000000 */
[----:B01----:R-:W-:Y:S05]  /*15b0*/  CALL.ABS.NOINC R2 ;  /* 0x0000000002007343 */ /* 0x003fea0003c00000 */
.L_x_58:
[----:B------:R-:W-:Y:S05]  /*15c0*/  BSYNC.RECONVERGENT B6 ;  /* 0x0000000000067941 */ /* 0x000fea0003800200 */
.L_x_57:
[----:B------:R-:W-:Y:S01]  /*15d0*/  MOV R24, 0x18 ;  /* 0x0000001800187802 */ /* 0x000fe20000000f00 */
[----:B------:R-:W0:Y:S01]  /*15e0*/  LDCU.64 UR4, c[0x4][0x8] ;  /* 0x01000100ff0477ac */ /* 0x000e220008000a00 */
[----:B------:R-:W-:Y:S01]  /*15f0*/  VIADD R31, R23, 0x1 ;  /* 0x00000001171f7836 */ /* 0x000fe20000000000 */
[----:B------:R-:W-:Y:S01]  /*1600*/  CS2R R6, SRZ ;  /* 0x0000000000067805 */ /* 0x000fe2000001ff00 */
[----:B------:R1:W2:Y:S01]  /*1610*/  LDC.64 R2, c[0x4][R24] ;  /* 0x0100000018027b82 */ /* 0x0002a20000000a00 */
[----:B0-----:R-:W-:Y:S02]  /*1620*/  IMAD.U32 R4, RZ, RZ, UR4 ;  /* 0x00000004ff047e24 */ /* 0x001fe4000f8e00ff */
[----:B-1----:R-:W-:-:S07]  /*1630*/  IMAD.U32 R5, RZ, RZ, UR5 ;  /* 0x00000005ff057e24 */ /* 0x002fce000f8e00ff */
[----:B------:R-:W-:-:S07]  /*1640*/  LEPC R20, `(.L_x_59) ;  /* 0x000000001014794e */ /* 0x000fce0000000000 */
[----:B--2---:R-:W-:Y:S05]  /*1650*/  CALL.ABS.NOINC R2 ;  /* 0x0000000002007343 */ /* 0x004fea0003c00000 */
.L_x_59:
        /* <DEDUP_REMOVED lines=9> */
[----:B------:R-:W-:Y:S02]  /*16f0*/  IMAD.MOV.U32 R6, RZ, RZ, R22 ;  /* 0x000000ffff067224 */ /* 0x000fe400078e0016 */
[----:B------:R-:W-:Y:S01]  /*1700*/  IMAD.MOV.U32 R7, RZ, RZ, R19 ;  /* 0x000000ffff077224 */ /* 0x000fe200078e0013 */
[----:B------:R1:W-:Y:S01]  /*1710*/  STL.64 [R1+0x18], R10 ;  /* 0x0000180a01007387 */ /* 0x0003e20000100a00 */
[----:B0-----:R-:W-:Y:S02]  /*1720*/  IMAD.U32 R4, RZ, RZ, UR4 ;  /* 0x00000004ff047e24 */ /* 0x001fe4000f8e00ff */
[----:B------:R-:W-:-:S02]  /*1730*/  IMAD.U32 R5, RZ, RZ, UR5 ;  /* 0x00000005ff057e24 */ /* 0x000fc4000f8e00ff */
[----:B--2---:R-:W-:Y:S02]  /*1740*/  FADD R18, R18, R3 ;  /* 0x0000000312127221 */ /* 0x004fe40000000000 */
[----:B------:R1:W0:Y:S02]  /*1750*/  LDC.64 R2, c[0x4][R24] ;  /* 0x0100000018027b82 */ /* 0x0002240000000a00 */
[----:B------:R-:W2:Y:S02]  /*1760*/  F2F.F64.F32 R8, R18 ;  /* 0x0000001200087310 */ /* 0x000ea40000201800 */
[----:B--2---:R1:W-:Y:S02]  /*1770*/  STL.64 [R1+0x10], R8 ;  /* 0x0000100801007387 */ /* 0x0043e40000100a00 */
[----:B------:R-:W-:-:S07]  /*1780*/  LEPC R20, `(.L_x_61) ;  /* 0x000000001014794e */ /* 0x000fce0000000000 */
[----:B01----:R-:W-:Y:S05]  /*1790*/  CALL.ABS.NOINC R2 ;  /* 0x0000000002007343 */ /* 0x003fea0003c00000 */
.L_x_61:
[----:B------:R-:W-:Y:S05]  /*17a0*/  BSYNC.RECONVERGENT B6 ;  /* 0x0000000000067941 */ /* 0x000fea0003800200 */
.L_x_60:
        /* <DEDUP_REMOVED lines=9> */
.L_x_62:
        /* <DEDUP_REMOVED lines=20> */
.L_x_64:
[----:B------:R-:W-:Y:S05]  /*1980*/  BSYNC.RECONVERGENT B6 ;  /* 0x0000000000067941 */ /* 0x000fea0003800200 */
.L_x_63:
[----:B------:R-:W-:Y:S01]  /*1990*/  MOV R24, 0x18 ;  /* 0x0000001800187802 */ /* 0x000fe20000000f00 */
[----:B------:R-:W0:Y:S01]  /*19a0*/  LDCU.64 UR4, c[0x4][0x8] ;  /* 0x01000100ff0477ac */ /* 0x000e220008000a00 */
[----:B------:R-:W-:Y:S01]  /*19b0*/  VIADD R31, R23, 0x3 ;  /* 0x00000003171f7836 */ /* 0x000fe20000000000 */
[----:B------:R-:W-:Y:S01]  /*19c0*/  CS2R R6, SRZ ;  /* 0x0000000000067805 */ /* 0x000fe2000001ff00 */
[----:B------:R1:W2:Y:S01]  /*19d0*/  LDC.64 R2, c[0x4][R24] ;  /* 0x0100000018027b82 */ /* 0x0002a20000000a00 */
[----:B0-----:R-:W-:Y:S01]  /*19e0*/  MOV R4, UR4 ;  /* 0x0000000400047c02 */ /* 0x001fe20008000f00 */
[----:B-1----:R-:W-:-:S07]  /*19f0*/  IMAD.U32 R5, RZ, RZ, UR5 ;  /* 0x00000005ff057e24 */ /* 0x002fce000f8e00ff */
[----:B------:R-:W-:-:S07]  /*1a00*/  LEPC R20, `(.L_x_65) ;  /* 0x000000001014794e */ /* 0x000fce0000000000 */
[----:B--2---:R-:W-:Y:S05]  /*1a10*/  CALL.ABS.NOINC R2 ;  /* 0x0000000002007343 */ /* 0x004fea0003c00000 */
.L_x_65:
        /* <DEDUP_REMOVED lines=20> */
.L_x_67:
[----:B------:R-:W-:Y:S05]  /*1b60*/  BSYNC.RECONVERGENT B6 ;  /* 0x0000000000067941 */ /* 0x000fea0003800200 */
.L_x_66:
        /* <DEDUP_REMOVED lines=9> */
.L_x_68:
        /* <DEDUP_REMOVED lines=20> */
.L_x_70:
[----:B------:R-:W-:Y:S05]  /*1d40*/  BSYNC.RECONVERGENT B6 ;  /* 0x0000000000067941 */ /* 0x000fea0003800200 */
.L_x_69:
        /* <DEDUP_REMOVED lines=9> */
.L_x_71:
        /* <DEDUP_REMOVED lines=20> */
.L_x_73:
[----:B------:R-:W-:Y:S05]  /*1f20*/  BSYNC.RECONVERGENT B6 ;  /* 0x0000000000067941 */ /* 0x000fea0003800200 */
.L_x_72:
        /* <DEDUP_REMOVED lines=9> */
.L_x_74:
        /* <DEDUP_REMOVED lines=9> */
[----:B------:R-:W-:Y:S01]  /*2050*/  IMAD.MOV.U32 R6, RZ, RZ, R22 ;  /* 0x000000ffff067224 */ /* 0x000fe200078e0016 */
[----:B------:R-:W-:Y:S02]  /*2060*/  MOV R7, R19 ;  /* 0x0000001300077202 */ /* 0x000fe40000000f00 */
        /* <DEDUP_REMOVED lines=9> */
.L_x_76:
[----:B------:R-:W-:Y:S05]  /*2100*/  BSYNC.RECONVERGENT B6 ;  /* 0x0000000000067941 */ /* 0x000fea0003800200 */
.L_x_75:
        /* <DEDUP_REMOVED lines=9> */
.L_x_77:
        /* <DEDUP_REMOVED lines=20> */
.L_x_79:
[----:B------:R-:W-:Y:S05]  /*22e0*/  BSYNC.RECONVERGENT B6 ;  /* 0x0000000000067941 */ /* 0x000fea0003800200 */
.L_x_78:
[----:B------:R-:W-:-:S05]  /*22f0*/  VIADD R23, R23, 0x8 ;  /* 0x0000000817177836 */ /* 0x000fca0000000000 */
[----:B------:R-:W-:-:S13]  /*2300*/  ISETP.NE.AND P0, PT, R23, R28, PT ;  /* 0x0000001c1700720c */ /* 0x000fda0003f05270 */
[----:B------:R-:W-:Y:S05]  /*2310*/  @P0 BRA `(.L_x_80) ;  /* 0xfffffff0003c0947 */ /* 0x000fea000383ffff */
[----:B------:R-:W-:Y:S05]  /*2320*/  BSYNC.RECONVERGENT B7 ;  /* 0x0000000000077941 */ /* 0x000fea0003800200 */
.L_x_55:
[----:B------:R-:W-:-:S13]  /*2330*/  ISETP.NE.AND P0, PT, R27, RZ, PT ;  /* 0x000000ff1b00720c */ /* 0x000fda0003f05270 */
[----:B------:R-:W-:Y:S05]  /*2340*/  @!P0 BRA `(.L_x_54) ;  /* 0x0000000c00148947 */ /* 0x000fea0003800000 */
[----:B------:R-:W-:-:S13]  /*2350*/  ISETP.GE.U32.AND P0, PT, R27, 0x4, PT ;  /* 0x000000041b00780c */ /* 0x000fda0003f06070 */
[----:B------:R-:W-:Y:S05]  /*2360*/  @!P0 BRA `(.L_x_81) ;  /* 0x0000000400b08947 */ /* 0x000fea0003800000 */
        /* <DEDUP_REMOVED lines=8> */
.L_x_82:
[C---:B------:R-:W-:Y:S02]  /*23f0*/  ISETP.NE.AND P0, PT, R28.reuse, R26, PT ;  /* 0x0000001a1c00720c */ /* 0x040fe40003f05270 */
[----:B------:R-:W-:-:S13]  /*2400*/  ISETP.NE.AND P1, PT, R28, R25, PT ;  /* 0x000000191c00720c */ /* 0x000fda0003f25270 */
[----:B------:R-:W-:Y:S05]  /*2410*/  @P0 BRA P1, `(.L_x_83) ;  /* 0x00000000003c0947 */ /* 0x000fea0000800000 */
[----:B------:R-:W2:Y:S01]  /*2420*/  LDG.E R3, desc[UR36][R16.64] ;  /* 0x0000002410037981 */ /* 0x000ea2000c1e1900 */
[----:B------:R-:W-:Y:S01]  /*2430*/  IMAD.MOV.U32 R24, RZ, RZ, -0x1 ;  /* 0xffffffffff187424 */ /* 0x000fe200078e00ff */
[----:B------:R0:W1:Y:S01]  /*2440*/  LDC.64 R8, c[0x4][R23] ;  /* 0x0100000017087b82 */ /* 0x0000620000000a00 */
[----:B------:R-:W3:Y:S01]  /*2450*/  LDCU.64 UR4, c[0x4][0x10] ;  /* 0x01000200ff0477ac */ /* 0x000ee20008000a00 */
[----:B------:R0:W-:Y:S01]  /*2460*/  STL [R1+0x20], R26 ;  /* 0x0000201a01007387 */ /* 0x0001e20000100800 */
[----:B------:R-:W-:Y:S02]  /*2470*/  IMAD.MOV.U32 R6, RZ, RZ, R22 ;  /* 0x000000ffff067224 */ /* 0x000fe400078e0016 */
[----:B------:R-:W-:Y:S01]  /*2480*/  IMAD.MOV.U32 R7, RZ, RZ, R19 ;  /* 0x000000ffff077224 */ /* 0x000fe200078e0013 */
[----:B------:R0:W-:Y:S01]  /*2490*/  STL.64 [R1+0x18], R24 ;  /* 0x0000181801007387 */ /* 0x0001e20000100a00 */
[----:B---3--:R-:W-:Y:S02]  /*24a0*/  IMAD.U32 R4, RZ, RZ, UR4 ;  /* 0x00000004ff047e24 */ /* 0x008fe4000f8e00ff */
[----:B------:R-:W-:-:S02]  /*24b0*/  IMAD.U32 R5, RZ, RZ, UR5 ;  /* 0x00000005ff057e24 */ /* 0x000fc4000f8e00ff */
[----:B--2---:R-:W-:-:S04]  /*24c0*/  FADD R18, R18, R3 ;  /* 0x0000000312127221 */ /* 0x004fc80000000000 */
[----:B------:R-:W2:Y:S02]  /*24d0*/  F2F.F64.F32 R2, R18 ;  /* 0x0000001200027310 */ /* 0x000ea40000201800 */
[----:B-12---:R0:W-:Y:S02]  /*24e0*/  STL.64 [R1+0x10], R2 ;  /* 0x0000100201007387 */ /* 0x0061e40000100a00 */
[----:B------:R-:W-:-:S07]  /*24f0*/  LEPC R20, `(.L_x_83) ;  /* 0x000000001014794e */ /* 0x000fce0000000000 */
[----:B0-----:R-:W-:Y:S05]  /*2500*/  CALL.ABS.NOINC R8 ;  /* 0x0000000008007343 */ /* 0x001fea0003c00000 */
.L_x_83:
        /* <DEDUP_REMOVED lines=9> */
.L_x_84:
        /* <DEDUP_REMOVED lines=18> */
.L_x_85:
        /* <DEDUP_REMOVED lines=9> */
.L_x_86:
        /* <DEDUP_REMOVED lines=18> */
.L_x_87:
[----:B------:R-:W-:Y:S01]  /*2870*/  MOV R23, 0x18 ;  /* 0x0000001800177802 */ /* 0x000fe20000000f00 */
[----:B------:R-:W0:Y:S01]  /*2880*/  LDCU.64 UR4, c[0x4][0x8] ;  /* 0x01000100ff0477ac */ /* 0x000e220008000a00 */
[----:B------:R-:W-:Y:S01]  /*2890*/  VIADD R24, R28, 0x3 ;  /* 0x000000031c187836 */ /* 0x000fe20000000000 */
[----:B------:R-:W-:Y:S01]  /*28a0*/  CS2R R6, SRZ ;  /* 0x0000000000067805 */ /* 0x000fe2000001ff00 */
[----:B------:R1:W2:Y:S01]  /*28b0*/  LDC.64 R2, c[0x4][R23] ;  /* 0x0100000017027b82 */ /* 0x0002a20000000a00 */
[----:B0-----:R-:W-:Y:S01]  /*28c0*/  IMAD.U32 R4, RZ, RZ, UR4 ;  /* 0x00000004ff047e24 */ /* 0x001fe2000f8e00ff */
[----:B-1----:R-:W-:-:S07]  /*28d0*/  MOV R5, UR5 ;  /* 0x0000000500057c02 */ /* 0x002fce0008000f00 */
[----:B------:R-:W-:-:S07]  /*28e0*/  LEPC R20, `(.L_x_88) ;  /* 0x000000001014794e */ /* 0x000fce0000000000 */
[----:B--2---:R-:W-:Y:S05]  /*28f0*/  CALL.ABS.NOINC R2 ;  /* 0x0000000002007343 */ /* 0x004fea0003c00000 */
.L_x_88:
        /* <DEDUP_REMOVED lines=18> */
.L_x_89:
[----:B------:R-:W-:-:S07]  /*2a20*/  VIADD R28, R28, 0x4 ;  /* 0x000000041c1c7836 */ /* 0x000fce0000000000 */
.L_x_81:
[----:B------:R-:W-:-:S13]  /*2a30*/  LOP3.LUT P0, R30, R30, 0x3, RZ, 0xc0, !PT ;  /* 0x000000031e1e7812 */ /* 0x000fda000780c0ff */
[----:B------:R-:W-:Y:S05]  /*2a40*/  @!P0 BRA `(.L_x_54) ;  /* 0x0000000400548947 */ /* 0x000fea0003800000 */
[----:B------:R-:W-:-:S13]  /*2a50*/  ISETP.NE.AND P0, PT, R30, 0x1, PT ;  /* 0x000000011e00780c */ /* 0x000fda0003f05270 */
        /* <DEDUP_REMOVED lines=9> */
.L_x_91:
        /* <DEDUP_REMOVED lines=18> */
.L_x_92:
        /* <DEDUP_REMOVED lines=9> */
.L_x_93:
        /* <DEDUP_REMOVED lines=18> */
.L_x_94:
[----:B------:R-:W-:-:S07]  /*2dc0*/  VIADD R28, R28, 0x2 ;  /* 0x000000021c1c7836 */ /* 0x000fce0000000000 */
.L_x_90:
[----:B------:R-:W0:Y:S02]  /*2dd0*/  LDCU UR4, c[0x0][0x394] ;  /* 0x00007280ff0477ac */ /* 0x000e240008000800 */
[----:B0-----:R-:W-:-:S09]  /*2de0*/  ULOP3.LUT UP0, URZ, UR4, 0x2, URZ, 0xc0, !UPT ;  /* 0x0000000204ff7892 */ /* 0x001fd2000f80c0ff */
[----:B------:R-:W-:Y:S05]  /*2df0*/  BRA.U UP0, `(.L_x_54) ;  /* 0x0000000100687547 */ /* 0x000fea000b800000 */
        /* <DEDUP_REMOVED lines=8> */
.L_x_95:
        /* <DEDUP_REMOVED lines=18> */
.L_x_54:
[----:B------:R-:W-:Y:S01]  /*2fa0*/  FMUL R18, R18, 0.5 ;  /* 0x3f00000012127820 */ /* 0x000fe20000400000 */
[----:B------:R-:W-:Y:S06]  /*2fb0*/  BRA `(.L_x_24) ;  /* 0x00000024004c7947 */ /* 0x000fec0003800000 */
.L_x_23:
[----:B------:R-:W-:-:S13]  /*2fc0*/  ISETP.GE.AND P1, PT, R23, -0x1, PT ;  /* 0xffffffff1700780c */ /* 0x000fda0003f26270 */
[----:B------:R-:W-:Y:S05]  /*2fd0*/  @!P1 BRA `(.L_x_24) ;  /* 0x0000002400449947 */ /* 0x000fea0003800000 */
[----:B------:R-:W-:-:S04]  /*2fe0*/  LEA.HI R19, R23, R23, RZ, 0x1 ;  /* 0x0000001717137211 */ /* 0x000fc800078f08ff */
[----:B------:R-:W-:Y:S01]  /*2ff0*/  SHF.R.S32.HI R19, RZ, 0x1, R19 ;  /* 0x00000001ff137819 */ /* 0x000fe20000011413 */
[----:B------:R-:W-:Y:S06]  /*3000*/  @!P0 BRA `(.L_x_96) ;  /* 0x0000001400e88947 */ /* 0x000fec0003800000 */
[----:B------:R-:W-:Y:S01]  /*3010*/  BSSY.RECONVERGENT B7, `(.L_x_97) ;  /* 0x0000178000077945 */ /* 0x000fe20003800200 */
[C---:B------:R-:W-:Y:S01]  /*3020*/  LOP3.LUT R17, R23.reuse, 0x3, RZ, 0xc0, !PT ;  /* 0x0000000317117812 */ /* 0x040fe200078ec0ff */
[----:B------:R-:W-:Y:S01]  /*3030*/  IMAD.MOV.U32 R22, RZ, RZ, RZ ;  /* 0x000000ffff167224 */ /* 0x000fe200078e00ff */
[----:B------:R-:W-:Y:S01]  /*3040*/  LOP3.LUT R23, R23, 0x7ffffffc, RZ, 0xc0, !PT ;  /* 0x7ffffffc17177812 */ /* 0x000fe200078ec0ff */
[----:B0-----:R-:W-:Y:S02]  /*3050*/  IMAD.MOV.U32 R2, RZ, RZ, -0x1 ;  /* 0xffffffffff027424 */ /* 0x001fe400078e00ff */
[----:B------:R-:W-:Y:S02]  /*3060*/  IMAD.MOV.U32 R18, RZ, RZ, RZ ;  /* 0x000000ffff127224 */ /* 0x000fe400078e00ff */
[----:B------:R-:W-:-:S07]  /*3070*/  IMAD.MOV.U32 R16, RZ, RZ, 0x4b189680 ;  /* 0x4b189680ff107424 */ /* 0x000fce00078e00ff */
.L_x_114:
[----:B0-----:R-:W0:Y:S01]  /*3080*/  LDCU UR4, c[0x0][0x394] ;  /* 0x00007280ff0477ac */ /* 0x001e220008000800 */
[----:B------:R-:W-:Y:S01]  /*3090*/  HFMA2 R0, -RZ, RZ, 0, 0 ;  /* 0x00000000ff007431 */ /* 0x000fe200000001ff */
[----:B0-----:R-:W-:-:S09]  /*30a0*/  UISETP.GE.U32.AND UP0, UPT, UR4, 0x4, UPT ;  /* 0x000000040400788c */ /* 0x001fd2000bf06070 */
[----:B------:R-:W-:Y:S05]  /*30b0*/  BRA.U !UP0, `(.L_x_98) ;  /* 0x0000001108cc7547 */ /* 0x000fea000b800000 */
[----:B------:R-:W0:Y:S02]  /*30c0*/  LDCU.64 UR4, c[0x0][0x388] ;  /* 0x00007100ff0477ac */ /* 0x000e240008000a00 */
[----:B0-----:R-:W-:Y:S01]  /*30d0*/  IMAD.U32 R10, RZ, RZ, UR4 ;  /* 0x00000004ff0a7e24 */ /* 0x001fe2000f8e00ff */
[----:B------:R-:W0:Y:S01]  /*30e0*/  LDCU UR4, c[0x0][0x390] ;  /* 0x00007200ff0477ac */ /* 0x000e220008000800 */
[----:B------:R-:W-:Y:S02]  /*30f0*/  IMAD.U32 R11, RZ, RZ, UR5 ;  /* 0x00000005ff0b7e24 */ /* 0x000fe4000f8e00ff */
[----:B------:R-:W-:-:S05]  /*3100*/  IMAD.WIDE R6, R29, 0x4, R10 ;  /* 0x000000041d067825 */ /* 0x000fca00078e020a */
[----:B--2---:R-:W2:Y:S01]  /*3110*/  LDG.E R9, desc[UR36][R6.64] ;  /* 0x0000002406097981 */ /* 0x004ea2000c1e1900 */
[----:B0-----:R-:W-:-:S04]  /*3120*/  IMAD.U32 R8, RZ, RZ, UR4 ;  /* 0x00000004ff087e24 */ /* 0x001fc8000f8e00ff */
[----:B------:R-:W-:-:S05]  /*3130*/  IMAD.WIDE R4, R8, 0x4, R6 ;  /* 0x0000000408047825 */ /* 0x000fca00078e0206 */
[----:B-1----:R-:W3:Y:S01]  /*3140*/  LDG.E R3, desc[UR36][R4.64] ;  /* 0x0000002404037981 */ /* 0x002ee2000c1e1900 */
[----:B--2---:R-:W-:-:S13]  /*3150*/  FSETP.GEU.AND P3, PT, R9, R16, PT ;  /* 0x000000100900720b */ /* 0x004fda0003f6e000 */
[----:B------:R-:W2:Y:S01]  /*3160*/  @!P3 LDL R0, [R1] ;  /* 0x000000000100b983 */ /* 0x000ea20000100800 */
[----:B------:R-:W-:Y:S01]  /*3170*/  IMAD.WIDE R6, R8, 0x4, R4 ;  /* 0x0000000408067825 */ /* 0x000fe200078e0204 */
[----:B--2---:R-:W-:-:S04]  /*3180*/  @!P3 ISETP.NE.AND P4, PT, R0, RZ, PT ;  /* 0x000000ff0000b20c */ /* 0x004fc80003f85270 */
[----:B------:R-:W-:Y:S02]  /*3190*/  @!P3 FSEL R16, R9, R16, !P4 ;  /* 0x000000100910b208 */ /* 0x000fe40006000000 */
[----:B------:R-:W2:Y:S02]  /*31a0*/  LDG.E R9, desc[UR36][R6.64] ;  /* 0x0000002406097981 */ /* 0x000ea4000c1e1900 */
[----:B---3--:R-:W-:-:S13]  /*31b0*/  FSETP.GEU.AND P5, PT, R3, R16, PT ;  /* 0x000000100300720b */ /* 0x008fda0003fae000 */
[----:B------:R-:W3:Y:S01]  /*31c0*/  @!P5 LDL R0, [R1+0x4] ;  /* 0x000004000100d983 */ /* 0x000ee20000100800 */
[----:B------:R-:W-:-:S06]  /*31d0*/  IMAD.WIDE R4, R8, 0x4, R6 ;  /* 0x0000000408047825 */ /* 0x000fcc00078e0206 */
[----:B------:R-:W4:Y:S01]  /*31e0*/  LDG.E R5, desc[UR36][R4.64] ;  /* 0x0000002404057981 */ /* 0x000f22000c1e1900 */
[----:B---3--:R-:W-:-:S04]  /*31f0*/  @!P5 ISETP.NE.AND P6, PT, R0, RZ, PT ;  /* 0x000000ff0000d20c */ /* 0x008fc80003fc5270 */
[----:B------:R-:W-:-:S04]  /*3200*/  @!P5 FSEL R16, R3, R16, !P6 ;  /* 0x000000100310d208 */ /* 0x000fc80007000000 */
[----:B--2---:R-:W-:-:S13]  /*3210*/  FSETP.GEU.AND P2, PT, R9, R16, PT ;  /* 0x000000100900720b */ /* 0x004fda0003f4e000 */
[----:B------:R-:W2:Y:S02]  /*3220*/  @!P2 LDL R0, [R1+0x8] ;  /* 0x000008000100a983 */ /* 0x000ea40000100800 */
[----:B--2---:R-:W-:-:S04]  /*3230*/  @!P2 ISETP.NE.AND P1, PT, R0, RZ, PT ;  /* 0x000000ff0000a20c */ /* 0x004fc80003f25270 */
[----:B------:R-:W-:-:S04]  /*3240*/  @!P2 FSEL R16, R9, R16, !P1 ;  /* 0x000000100910a208 */ /* 0x000fc80004800000 */
[----:B----4-:R-:W-:-:S13]  /*3250*/  FSETP.GEU.AND P0, PT, R5, R16, PT ;  /* 0x000000100500720b */ /* 0x010fda0003f0e000 */
[----:B------:R-:W2:Y:S01]  /*3260*/  @!P0 LDL R0, [R1+0xc] ;  /* 0x00000c0001008983 */ /* 0x000ea20000100800 */
[----:B------:R-:W-:Y:S02]  /*3270*/  @!P3 SEL R2, R2, RZ, P4 ;  /* 0x000000ff0202b207 */ /* 0x000fe40002000000 */
[----:B------:R-:W-:Y:S02]  /*3280*/  ISETP.NE.AND P4, PT, R23, 0x4, PT ;  /* 0x000000041700780c */ /* 0x000fe40003f85270 */
[----:B------:R-:W-:Y:S01]  /*3290*/  @!P5 SEL R2, R2, 0x1, P6 ;  /* 0x000000010202d807 */ /* 0x000fe20003000000 */
[----:B------:R-:W-:Y:S03]  /*32a0*/  BSSY.RECONVERGENT B0, `(.L_x_98) ;  /* 0x0000114000007945 */ /* 0x000fe60003800200 */
[----:B------:R-:W-:Y:S02]  /*32b0*/  @!P2 SEL R2, R2, 0x2, P1 ;  /* 0x000000020202a807 */ /* 0x000fe40000800000 */
[----:B--2---:R-:W-:Y:S01]  /*32c0*/  @!P0 ISETP.NE.AND P3, PT, R0, RZ, PT ;  /* 0x000000ff0000820c */ /* 0x004fe20003f65270 */
[----:B------:R-:W-:-:S03]  /*32d0*/  IMAD.MOV.U32 R0, RZ, RZ, R23 ;  /* 0x000000ffff007224 */ /* 0x000fc600078e0017 */
[----:B------:R-:W-:Y:S02]  /*32e0*/  @!P0 FSEL R16, R5, R16, !P3 ;  /* 0x0000001005108208 */ /* 0x000fe40005800000 */
[----:B------:R-:W-:Y:S01]  /*32f0*/  @!P0 SEL R2, R2, 0x3, P3 ;  /* 0x0000000302028807 */ /* 0x000fe20001800000 */
[----:B------:R-:W-:Y:S06]  /*3300*/  @!P4 BRA `(.L_x_99) ;  /* 0x000000100034c947 */ /* 0x000fec0003800000 */
[----:B------:R-:W0:Y:S01]  /*3310*/  LDC R6, c[0x0][0x390] ;  /* 0x0000e400ff067b82 */ /* 0x000e220000000800 */
[----:B------:R-:W-:-:S05]  /*3320*/  IMAD.MOV.U32 R12, RZ, RZ, 0x4 ;  /* 0x00000004ff0c7424 */ /* 0x000fca00078e00ff */
[----:B------:R-:W-:Y:S02]  /*3330*/  ISETP.GE.AND P0, PT, R12, R23, PT ;  /* 0x000000170c00720c */ /* 0x000fe40003f06270 */
[----:B------:R-:W1:Y:S11]  /*3340*/  LDC.64 R4, c[0x0][0x388] ;  /* 0x0000e200ff047b82 */ /* 0x000e760000000a00 */
[----:B------:R-:W-:Y:S05]  /*3350*/  @P0 BRA `(.L_x_100) ;  /* 0x0000000c00840947 */ /* 0x000fea0003800000 */
[----:B------:R-:W-:Y:S01]  /*3360*/  IMAD.IADD R3, R23, 0x1, -R12 ;  /* 0x0000000117037824 */ /* 0x000fe200078e0a0c */
[----:B------:R-:W-:-:S04]  /*3370*/  PLOP3.LUT P0, PT, PT, PT, PT, 0x80, 0x8 ;  /* 0x000000000008781c */ /* 0x000fc80003f0f070 */
[----:B------:R-:W-:-:S13]  /*3380*/  ISETP.GT.AND P1, PT, R3, 0xc, PT ;  /* 0x0000000c0300780c */ /* 0x000fda0003f24270 */
[----:B------:R-:W-:Y:S05]  /*3390*/  @!P1 BRA `(.L_x_101) ;  /* 0x0000000800449947 */ /* 0x000fea0003800000 */
[----:B------:R-:W2:Y:S01]  /*33a0*/  LDC R8, c[0x0][0x390] ;  /* 0x0000e400ff087b82 */ /* 0x000ea20000000800 */
[----:B------:R-:W-:Y:S01]  /*33b0*/  BSSY.RECONVERGENT B1, `(.L_x_102) ;  /* 0x000008e000017945 */ /* 0x000fe20003800200 */
[----:B------:R-:W-:Y:S01]  /*33c0*/  PLOP3.LUT P0, PT, PT, PT, PT, 0x8, 0x80 ;  /* 0x000000000080781c */ /* 0x000fe20003f0e170 */
[----:B------:R-:W-:-:S05]  /*33d0*/  VIADD R3, R23, 0xfffffff4 ;  /* 0xfffffff417037836 */ /* 0x000fca0000000000 */
[----:B------:R-:W3:Y:S07]  /*33e0*/  LDC.64 R10, c[0x0][0x388] ;  /* 0x0000e200ff0a7b82 */ /* 0x000eee0000000a00 */
.L_x_103:
[----:B--2---:R-:W-:-:S04]  /*33f0*/  IMAD R15, R12, R8, R29 ;  /* 0x000000080c0f7224 */ /* 0x004fc800078e021d */
[----:B---3--:R-:W-:-:S05]  /*3400*/  IMAD.WIDE R14, R15, 0x4, R10 ;  /* 0x000000040f0e7825 */ /* 0x008fca00078e020a */
[----:B------:R-:W2:Y:S01]  /*3410*/  LDG.E R9, desc[UR36][R14.64] ;  /* 0x000000240e097981 */ /* 0x000ea2000c1e1900 */
[----:B------:R-:W-:Y:S02]  /*3420*/  IMAD R7, R12, 0x4, R1 ;  /* 0x000000040c077824 */ /* 0x000fe400078e0201 */
[----:B------:R-:W-:-:S05]  /*3430*/  IMAD.WIDE R20, R8, 0x4, R14 ;  /* 0x0000000408147825 */ /* 0x000fca00078e020e */
[----:B------:R-:W3:Y:S01]  /*3440*/  LDG.E R13, desc[UR36][R20.64] ;  /* 0x00000024140d7981 */ /* 0x000ee2000c1e1900 */
[----:B--2---:R-:W-:-:S13]  /*3450*/  FSETP.GEU.AND P4, PT, R9, R16, PT ;  /* 0x000000100900720b */ /* 0x004fda0003f8e000 */
[----:B------:R-:W2:Y:S01]  /*3460*/  @!P4 LDL R0, [R7] ;  /* 0x000000000700c983 */ /* 0x000ea20000100800 */
[----:B------:R-:W-:-:S05]  /*3470*/  IMAD.WIDE R24, R8, 0x4, R20 ;  /* 0x0000000408187825 */ /* 0x000fca00078e0214 */
[----:B------:R-:W4:Y:S01]  /*3480*/  LDG.E R15, desc[UR36][R24.64] ;  /* 0x00000024180f7981 */ /* 0x000f22000c1e1900 */
[----:B--2---:R-:W-:-:S04]  /*3490*/  @!P4 ISETP.NE.AND P3, PT, R0, RZ, PT ;  /* 0x000000ff0000c20c */ /* 0x004fc80003f65270 */
[----:B------:R-:W-:-:S04]  /*34a0*/  @!P4 FSEL R16, R9, R16, !P3 ;  /* 0x000000100910c208 */ /* 0x000fc80005800000 */
[----:B---3--:R-:W-:-:S13]  /*34b0*/  FSETP.GEU.AND P6, PT, R13, R16, PT ;  /* 0x000000100d00720b */ /* 0x008fda0003fce000 */
[----:B------:R-:W2:Y:S01]  /*34c0*/  @!P6 LDL R9, [R7+0x4] ;  /* 0x000004000709e983 */ /* 0x000ea20000100800 */
[----:B------:R-:W-:-:S06]  /*34d0*/  IMAD.WIDE R20, R8, 0x4, R24 ;  /* 0x0000000408147825 */ /* 0x000fcc00078e0218 */
[----:B------:R-:W3:Y:S01]  /*34e0*/  LDG.E R21, desc[UR36][R20.64] ;  /* 0x0000002414157981 */ /* 0x000ee2000c1e1900 */
[----:B--2---:R-:W-:-:S04]  /*34f0*/  @!P6 ISETP.NE.AND P1, PT, R9, RZ, PT ;  /* 0x000000ff0900e20c */ /* 0x004fc80003f25270 */
[----:B------:R-:W-:-:S04]  /*3500*/  @!P6 FSEL R16, R13, R16, !P1 ;  /* 0x000000100d10e208 */ /* 0x000fc80004800000 */
[----:B----4-:R-:W-:-:S13]  /*3510*/  FSETP.GEU.AND P5, PT, R15, R16, PT ;  /* 0x000000100f00720b */ /* 0x010fda0003fae000 */
[----:B------:R-:W2:Y:S01]  /*3520*/  @!P5 LDL R13, [R7+0x8] ;  /* 0x00000800070dd983 */ /* 0x000ea20000100800 */
[----:B------:R-:W-:Y:S01]  /*3530*/  VIADD R0, R12, 0x4 ;  /* 0x000000040c007836 */ /* 0x000fe20000000000 */
[----:B--2---:R-:W-:-:S04]  /*3540*/  @!P5 ISETP.NE.AND P1, PT, R13, RZ, PT ;  /* 0x000000ff0d00d20c */ /* 0x004fc80003f25270 */
[----:B------:R-:W-:-:S04]  /*3550*/  @!P5 FSEL R16, R15, R16, !P1 ;  /* 0x000000100f10d208 */ /* 0x000fc80004800000 */
[----:B---3--:R-:W-:Y:S01]  /*3560*/  FSETP.GEU.AND P2, PT, R21, R16, PT ;  /* 0x000000101500720b */ /* 0x008fe20003f4e000 */
[----:B------:R-:W-:-:S04]  /*3570*/  IMAD R15, R0, R8, R29 ;  /* 0x00000008000f7224 */ /* 0x000fc800078e021d */
[----:B------:R-:W-:-:S05]  /*3580*/  IMAD.WIDE R14, R15, 0x4, R10 ;  /* 0x000000040f0e7825 */ /* 0x000fca00078e020a */
[----:B------:R-:W2:Y:S04]  /*3590*/  LDG.E R25, desc[UR36][R14.64] ;  /* 0x000000240e197981 */ /* 0x000ea8000c1e1900 */
[----:B------:R3:W4:Y:S01]  /*35a0*/  @!P2 LDL R26, [R7+0xc] ;  /* 0x00000c00071aa983 */ /* 0x0007220000100800 */
[----:B------:R-:W-:Y:S01]  /*35b0*/  @!P4 SEL R2, R12, R2, !P3 ;  /* 0x000000020c02c207 */ /* 0x000fe20005800000 */
[----:B---3--:R-:W-:Y:S01]  /*35c0*/  IMAD R7, R0, 0x4, R1 ;  /* 0x0000000400077824 */ /* 0x008fe200078e0201 */
[----:B------:R-:W-:Y:S02]  /*35d0*/  ISETP.NE.OR P3, PT, R13, RZ, P5 ;  /* 0x000000ff0d00720c */ /* 0x000fe40002f65670 */
[----:B----4-:R-:W-:-:S04]  /*35e0*/  @!P2 ISETP.NE.AND P1, PT, R26, RZ, PT ;  /* 0x000000ff1a00a20c */ /* 0x010fc80003f25270 */
[----:B------:R-:W-:-:S04]  /*35f0*/  @!P2 FSEL R16, R21, R16, !P1 ;  /* 0x000000101510a208 */ /* 0x000fc80004800000 */
[----:B--2---:R-:W-:Y:S02]  /*3600*/  FSETP.GEU.AND P4, PT, R25, R16, PT ;  /* 0x000000101900720b */ /* 0x004fe40003f8e000 */
[----:B------:R-:W-:Y:S01]  /*3610*/  ISETP.NE.OR P1, PT, R9, RZ, P6 ;  /* 0x000000ff0900720c */ /* 0x000fe20003725670 */
[----:B------:R-:W-:-:S05]  /*3620*/  IMAD.WIDE R20, R8, 0x4, R14 ;  /* 0x0000000408147825 */ /* 0x000fca00078e020e */
[----:B------:R-:W2:Y:S05]  /*3630*/  LDG.E R13, desc[UR36][R20.64] ;  /* 0x00000024140d7981 */ /* 0x000eaa000c1e1900 */
[----:B------:R-:W3:Y:S02]  /*3640*/  @!P4 LDL R9, [R7] ;  /* 0x000000000709c983 */ /* 0x000ee40000100800 */
[C---:B------:R-:W-:Y:S02]  /*3650*/  @!P1 VIADD R2, R12.reuse, 0x1 ;  /* 0x000000010c029836 */ /* 0x040fe40000000000 */
[----:B------:R-:W-:Y:S02]  /*3660*/  @!P3 VIADD R2, R12, 0x2 ;  /* 0x000000020c02b836 */ /* 0x000fe40000000000 */
[----:B------:R-:W-:Y:S01]  /*3670*/  IMAD.WIDE R14, R8, 0x4, R20 ;  /* 0x00000004080e7825 */ /* 0x000fe200078e0214 */
[----:B---3--:R-:W-:-:S04]  /*3680*/  @!P4 ISETP.NE.AND P6, PT, R9, RZ, PT ;  /* 0x000000ff0900c20c */ /* 0x008fc80003fc5270 */
[----:B------:R-:W-:Y:S02]  /*3690*/  @!P4 FSEL R16, R25, R16, !P6 ;  /* 0x000000101910c208 */ /* 0x000fe40007000000 */
[----:B------:R-:W3:Y:S02]  /*36a0*/  LDG.E R25, desc[UR36][R14.64] ;  /* 0x000000240e197981 */ /* 0x000ee4000c1e1900 */
[----:B--2---:R-:W-:-:S13]  /*36b0*/  FSETP.GEU.AND P3, PT, R13, R16, PT ;  /* 0x000000100d00720b */ /* 0x004fda0003f6e000 */
[----:B------:R-:W2:Y:S01]  /*36c0*/  @!P3 LDL R9, [R7+0x4] ;  /* 0x000004000709b983 */ /* 0x000ea20000100800 */
[----:B------:R-:W-:-:S06]  /*36d0*/  IMAD.WIDE R20, R8, 0x4, R14 ;  /* 0x0000000408147825 */ /* 0x000fcc00078e020e */
[----:B------:R-:W4:Y:S01]  /*36e0*/  LDG.E R21, desc[UR36][R20.64] ;  /* 0x0000002414157981 */ /* 0x000f22000c1e1900 */
[----:B--2---:R-:W-:-:S04]  /*36f0*/  @!P3 ISETP.NE.AND P5, PT, R9, RZ, PT ;  /* 0x000000ff0900b20c */ /* 0x004fc80003fa5270 */
[----:B------:R-:W-:-:S04]  /*3700*/  @!P3 FSEL R16, R13, R16, !P5 ;  /* 0x000000100d10b208 */ /* 0x000fc80006800000 */
[----:B---3--:R-:W-:-:S13]  /*3710*/  FSETP.GEU.AND P5, PT, R25, R16, PT ;  /* 0x000000101900720b */ /* 0x008fda0003fae000 */
[----:B------:R-:W2:Y:S01]  /*3720*/  @!P5 LDL R13, [R7+0x8] ;  /* 0x00000800070dd983 */ /* 0x000ea20000100800 */
[----:B------:R-:W-:-:S13]  /*3730*/  ISETP.NE.OR P1, PT, R26, RZ, P2 ;  /* 0x000000ff1a00720c */ /* 0x000fda0001725670 */
[----:B------:R-:W-:-:S05]  /*3740*/  @!P1 VIADD R2, R12, 0x3 ;  /* 0x000000030c029836 */ /* 0x000fca0000000000 */
[----:B------:R-:W-:Y:S01]  /*3750*/  @!P4 SEL R2, R0, R2, !P6 ;  /* 0x000000020002c207 */ /* 0x000fe20007000000 */
[----:B------:R-:W-:-:S04]  /*3760*/  VIADD R0, R12, 0x8 ;  /* 0x000000080c007836 */ /* 0x000fc80000000000 */
[----:B------:R-:W-:-:S04]  /*3770*/  IMAD R15, R0, R8, R29 ;  /* 0x00000008000f7224 */ /* 0x000fc800078e021d */
[----:B------:R-:W-:Y:S01]  /*3780*/  IMAD.WIDE R14, R15, 0x4, R10 ;  /* 0x000000040f0e7825 */ /* 0x000fe200078e020a */
[----:B--2---:R-:W-:-:S04]  /*3790*/  @!P5 ISETP.NE.AND P1, PT, R13, RZ, PT ;  /* 0x000000ff0d00d20c */ /* 0x004fc80003f25270 */
[----:B------:R-:W-:Y:S02]  /*37a0*/  @!P5 FSEL R16, R25, R16, !P1 ;  /* 0x000000101910d208 */ /* 0x000fe40004800000 */
[----:B------:R-:W2:Y:S02]  /*37b0*/  LDG.E R25, desc[UR36][R14.64] ;  /* 0x000000240e197981 */ /* 0x000ea4000c1e1900 */
[----:B----4-:R-:W-:-:S13]  /*37c0*/  FSETP.GEU.AND P1, PT, R21, R16, PT ;  /* 0x000000101500720b */ /* 0x010fda0003f2e000 */
[----:B------:R-:W3:Y:S01]  /*37d0*/  @!P1 LDL R20, [R7+0xc] ;  /* 0x00000c0007149983 */ /* 0x000ee20000100800 */
[----:B------:R-:W-:Y:S01]  /*37e0*/  ISETP.NE.OR P2, PT, R9, RZ, P3 ;  /* 0x000000ff0900720c */ /* 0x000fe20001f45670 */
[----:B------:R-:W-:Y:S01]  /*37f0*/  IMAD R9, R0, 0x4, R1 ;  /* 0x0000000400097824 */ /* 0x000fe200078e0201 */
[----:B------:R-:W-:-:S11]  /*3800*/  ISETP.NE.OR P6, PT, R13, RZ, P5 ;  /* 0x000000ff0d00720c */ /* 0x000fd60002fc5670 */
[----:B------:R-:W-:Y:S01]  /*3810*/  @!P2 VIADD R2, R12, 0x5 ;  /* 0x000000050c02a836 */ /* 0x000fe20000000000 */
[----:B---3--:R-:W-:-:S04]  /*3820*/  @!P1 ISETP.NE.AND P4, PT, R20, RZ, PT ;  /* 0x000000ff1400920c */ /* 0x008fc80003f85270 */
[----:B------:R-:W-:-:S04]  /*3830*/  @!P1 FSEL R16, R21, R16, !P4 ;  /* 0x0000001015109208 */ /* 0x000fc80006000000 */
[----:B--2---:R-:W-:Y:S02]  /*3840*/  FSETP.GEU.AND P4, PT, R25, R16, PT ;  /* 0x000000101900720b */ /* 0x004fe40003f8e000 */
[----:B------:R-:W-:Y:S01]  /*3850*/  ISETP.NE.OR P2, PT, R20, RZ, P1 ;  /* 0x000000ff1400720c */ /* 0x000fe20000f45670 */
[----:B------:R-:W-:-:S05]  /*3860*/  IMAD.WIDE R20, R8, 0x4, R14 ;  /* 0x0000000408147825 */ /* 0x000fca00078e020e */
[----:B------:R-:W2:Y:S05]  /*3870*/  LDG.E R7, desc[UR36][R20.64] ;  /* 0x0000002414077981 */ /* 0x000eaa000c1e1900 */
[----:B------:R-:W3:Y:S01]  /*3880*/  @!P4 LDL R13, [R9] ;  /* 0x00000000090dc983 */ /* 0x000ee20000100800 */
        /* <DEDUP_REMOVED lines=13> */
[----:B------:R-:W-:-:S05]  /*3960*/  @!P2 VIADD R2, R12, 0x7 ;  /* 0x000000070c02a836 */ /* 0x000fca0000000000 */
[----:B------:R-:W-:Y:S01]  /*3970*/  @!P4 SEL R2, R0, R2, !P3 ;  /* 0x000000020002c207 */ /* 0x000fe20005800000 */
[----:B------:R-:W-:Y:S01]  /*3980*/  VIADD R0, R12, 0xc ;  /* 0x0000000c0c007836 */ /* 0x000fe20000000000 */
[----:B------:R-:W-:-:S03]  /*3990*/  ISETP.NE.OR P1, PT, R13, RZ, P6 ;  /* 0x000000ff0d00720c */ /* 0x000fc60003725670 */
        /* <DEDUP_REMOVED lines=8> */
[----:B------:R-:W-:Y:S02]  /*3a20*/  IMAD R7, R0, 0x4, R1 ;  /* 0x0000000400077824 */ /* 0x000fe400078e0201 */
        /* <DEDUP_REMOVED lines=21> */
[----:B------:R-:W-:Y:S01]  /*3b80*/  @!P1 VIADD R2, R12, 0xb ;  /* 0x0000000b0c029836 */ /* 0x000fe20000000000 */
[----:B--2---:R-:W-:-:S04]  /*3b90*/  @!P5 ISETP.NE.AND P1, PT, R9, RZ, PT ;  /* 0x000000ff0900d20c */ /* 0x004fc80003f25270 */
[----:B------:R-:W-:-:S04]  /*3ba0*/  @!P5 FSEL R16, R25, R16, !P1 ;  /* 0x000000101910d208 */ /* 0x000fc80004800000 */
[----:B----4-:R-:W-:-:S13]  /*3bb0*/  FSETP.GEU.AND P1, PT, R21, R16, PT ;  /* 0x000000101500720b */ /* 0x010fda0003f2e000 */
[----:B------:R-:W2:Y:S01]  /*3bc0*/  @!P1 LDL R14, [R7+0xc] ;  /* 0x00000c00070e9983 */ /* 0x000ea20000100800 */
[----:B------:R-:W-:Y:S02]  /*3bd0*/  ISETP.NE.OR P2, PT, R13, RZ, P4 ;  /* 0x000000ff0d00720c */ /* 0x000fe40002745670 */
[----:B------:R-:W-:Y:S02]  /*3be0*/  @!P3 SEL R2, R0, R2, !P6 ;  /* 0x000000020002b207 */ /* 0x000fe40007000000 */
[----:B------:R-:W-:-:S09]  /*3bf0*/  ISETP.NE.OR P3, PT, R9, RZ, P5 ;  /* 0x000000ff0900720c */ /* 0x000fd20002f65670 */
[----:B------:R-:W-:-:S04]  /*3c00*/  @!P2 VIADD R2, R12, 0xd ;  /* 0x0000000d0c02a836 */ /* 0x000fc80000000000 */
[----:B------:R-:W-:Y:S01]  /*3c10*/  @!P3 VIADD R2, R12, 0xe ;  /* 0x0000000e0c02b836 */ /* 0x000fe20000000000 */
[----:B--2---:R-:W-:-:S13]  /*3c20*/  ISETP.NE.OR P2, PT, R14, RZ, P1 ;  /* 0x000000ff0e00720c */ /* 0x004fda0000f45670 */
[C---:B------:R-:W-:Y:S02]  /*3c30*/  @!P2 VIADD R2, R12.reuse, 0xf ;  /* 0x0000000f0c02a836 */ /* 0x040fe40000000000 */
[----:B------:R-:W-:-:S05]  /*3c40*/  VIADD R12, R12, 0x10 ;  /* 0x000000100c0c7836 */ /* 0x000fca0000000000 */
[----:B------:R-:W-:Y:S02]  /*3c50*/  ISETP.GE.AND P3, PT, R12, R3, PT ;  /* 0x000000030c00720c */ /* 0x000fe40003f66270 */
[----:B------:R-:W-:-:S04]  /*3c60*/  @!P1 ISETP.NE.AND P2, PT, R14, RZ, PT ;  /* 0x000000ff0e00920c */ /* 0x000fc80003f45270 */
[----:B------:R-:W-:-:S07]  /*3c70*/  @!P1 FSEL R16, R21, R16, !P2 ;  /* 0x0000001015109208 */ /* 0x000fce0005000000 */
[----:B------:R-:W-:Y:S05]  /*3c80*/  @!P3 BRA `(.L_x_103) ;  /* 0xfffffff400d8b947 */ /* 0x000fea000383ffff */
[----:B------:R-:W-:Y:S05]  /*3c90*/  BSYNC.RECONVERGENT B1 ;  /* 0x0000000000017941 */ /* 0x000fea0003800200 */
.L_x_102:
[----:B------:R-:W-:-:S07]  /*3ca0*/  IMAD.MOV.U32 R0, RZ, RZ, R23 ;  /* 0x000000ffff007224 */ /* 0x000fce00078e0017 */
.L_x_101:
[----:B------:R-:W-:Y:S01]  /*3cb0*/  IMAD.IADD R3, R23, 0x1, -R12 ;  /* 0x0000000117037824 */ /* 0x000fe200078e0a0c */
[----:B------:R-:W-:Y:S04]  /*3cc0*/  BSSY.RECONVERGENT B1, `(.L_x_104) ;  /* 0x0000048000017945 */ /* 0x000fe80003800200 */
[----:B------:R-:W-:-:S13]  /*3cd0*/  ISETP.GT.AND P1, PT, R3, 0x4, PT ;  /* 0x000000040300780c */ /* 0x000fda0003f24270 */
[----:B------:R-:W-:Y:S05]  /*3ce0*/  @!P1 BRA `(.L_x_105) ;  /* 0x0000000400149947 */ /* 0x000fea0003800000 */
[----:B------:R-:W-:-:S04]  /*3cf0*/  IMAD R25, R12, R8, R29 ;  /* 0x000000080c197224 */ /* 0x000fc800078e021d */
[----:B------:R-:W-:-:S05]  /*3d00*/  IMAD.WIDE R24, R25, 0x4, R10 ;  /* 0x0000000419187825 */ /* 0x000fca00078e020a */
        /* <DEDUP_REMOVED lines=18> */
[----:B------:R-:W-:-:S04]  /*3e30*/  VIADD R9, R12, 0x4 ;  /* 0x000000040c097836 */ /* 0x000fc80000000000 */
[----:B------:R-:W-:-:S04]  /*3e40*/  IMAD R15, R9, R8, R29 ;  /* 0x00000008090f7224 */ /* 0x000fc800078e021d */
[----:B------:R-:W-:-:S05]  /*3e50*/  IMAD.WIDE R10, R15, 0x4, R10 ;  /* 0x000000040f0a7825 */ /* 0x000fca00078e020a */
[----:B------:R-:W4:Y:S01]  /*3e60*/  LDG.E R25, desc[UR36][R10.64] ;  /* 0x000000240a197981 */ /* 0x000f22000c1e1900 */
[----:B--2---:R-:W-:-:S04]  /*3e70*/  @!P0 ISETP.NE.AND P2, PT, R7, RZ, PT ;  /* 0x000000ff0700820c */ /* 0x004fc80003f45270 */
[----:B------:R-:W-:-:S04]  /*3e80*/  @!P0 FSEL R16, R13, R16, !P2 ;  /* 0x000000100d108208 */ /* 0x000fc80005000000 */
[----:B---3--:R-:W-:-:S13]  /*3e90*/  FSETP.GEU.AND P2, PT, R21, R16, PT ;  /* 0x000000101500720b */ /* 0x008fda0003f4e000 */
[----:B------:R-:W2:Y:S01]  /*3ea0*/  @!P2 LDL R13, [R26+0xc] ;  /* 0x00000c001a0da983 */ /* 0x000ea20000100800 */
[----:B------:R-:W-:Y:S02]  /*3eb0*/  IMAD R20, R9, 0x4, R1 ;  /* 0x0000000409147824 */ /* 0x000fe400078e0201 */
[----:B------:R-:W-:-:S05]  /*3ec0*/  IMAD.WIDE R14, R8, 0x4, R10 ;  /* 0x00000004080e7825 */ /* 0x000fca00078e020a */
[----:B------:R-:W3:Y:S01]  /*3ed0*/  LDG.E R27, desc[UR36][R14.64] ;  /* 0x000000240e1b7981 */ /* 0x000ee2000c1e1900 */
[----:B--2---:R-:W-:-:S04]  /*3ee0*/  @!P2 ISETP.NE.AND P3, PT, R13, RZ, PT ;  /* 0x000000ff0d00a20c */ /* 0x004fc80003f65270 */
[----:B------:R-:W-:-:S04]  /*3ef0*/  @!P2 FSEL R16, R21, R16, !P3 ;  /* 0x000000101510a208 */ /* 0x000fc80005800000 */
[----:B----4-:R-:W-:-:S13]  /*3f00*/  FSETP.GEU.AND P3, PT, R25, R16, PT ;  /* 0x000000101900720b */ /* 0x010fda0003f6e000 */
[----:B------:R-:W2:Y:S01]  /*3f10*/  @!P3 LDL R21, [R20] ;  /* 0x000000001415b983 */ /* 0x000ea20000100800 */
[----:B------:R-:W-:Y:S01]  /*3f20*/  @!P5 SEL R2, R12, R2, !P6 ;  /* 0x000000020c02d207 */ /* 0x000fe20007000000 */
[----:B------:R-:W-:Y:S01]  /*3f30*/  IMAD.WIDE R10, R8, 0x4, R14 ;  /* 0x00000004080a7825 */ /* 0x000fe200078e020e */
[----:B--2---:R-:W-:-:S04]  /*3f40*/  @!P3 ISETP.NE.AND P4, PT, R21, RZ, PT ;  /* 0x000000ff1500b20c */ /* 0x004fc80003f85270 */
[----:B------:R-:W-:Y:S02]  /*3f50*/  @!P3 FSEL R16, R25, R16, !P4 ;  /* 0x000000101910b208 */ /* 0x000fe40006000000 */
[----:B------:R-:W2:Y:S02]  /*3f60*/  LDG.E R25, desc[UR36][R10.64] ;  /* 0x000000240a197981 */ /* 0x000ea4000c1e1900 */
[----:B---3--:R-:W-:-:S13]  /*3f70*/  FSETP.GEU.AND P5, PT, R27, R16, PT ;  /* 0x000000101b00720b */ /* 0x008fda0003fae000 */
[----:B------:R-:W3:Y:S01]  /*3f80*/  @!P5 LDL R21, [R20+0x4] ;  /* 0x000004001415d983 */ /* 0x000ee20000100800 */
[----:B------:R-:W-:-:S13]  /*3f90*/  ISETP.NE.OR P6, PT, R3, RZ, P1 ;  /* 0x000000ff0300720c */ /* 0x000fda0000fc5670 */
[----:B------:R-:W-:Y:S02]  /*3fa0*/  @!P6 VIADD R2, R12, 0x1 ;  /* 0x000000010c02e836 */ /* 0x000fe40000000000 */
[----:B------:R-:W-:-:S06]  /*3fb0*/  IMAD.WIDE R14, R8, 0x4, R10 ;  /* 0x00000004080e7825 */ /* 0x000fcc00078e020a */
[----:B------:R-:W4:Y:S01]  /*3fc0*/  LDG.E R15, desc[UR36][R14.64] ;  /* 0x000000240e0f7981 */ /* 0x000f22000c1e1900 */
[----:B---3--:R-:W-:-:S04]  /*3fd0*/  @!P5 ISETP.NE.AND P6, PT, R21, RZ, PT ;  /* 0x000000ff1500d20c */ /* 0x008fc80003fc5270 */
[----:B------:R-:W-:-:S04]  /*3fe0*/  @!P5 FSEL R16, R27, R16, !P6 ;  /* 0x000000101b10d208 */ /* 0x000fc80007000000 */
[----:B--2---:R-:W-:-:S13]  /*3ff0*/  FSETP.GEU.AND P6, PT, R25, R16, PT ;  /* 0x000000101900720b */ /* 0x004fda0003fce000 */
[----:B------:R-:W2:Y:S01]  /*4000*/  @!P6 LDL R3, [R20+0x8] ;  /* 0x000008001403e983 */ /* 0x000ea20000100800 */
[----:B------:R-:W-:-:S13]  /*4010*/  ISETP.NE.OR P1, PT, R7, RZ, P0 ;  /* 0x000000ff0700720c */ /* 0x000fda0000725670 */
[----:B------:R-:W-:Y:S01]  /*4020*/  @!P1 VIADD R2, R12, 0x2 ;  /* 0x000000020c029836 */ /* 0x000fe20000000000 */
[----:B--2---:R-:W-:-:S04]  /*4030*/  @!P6 ISETP.NE.AND P1, PT, R3, RZ, PT ;  /* 0x000000ff0300e20c */ /* 0x004fc80003f25270 */
[----:B------:R-:W-:-:S04]  /*4040*/  @!P6 FSEL R16, R25, R16, !P1 ;  /* 0x000000101910e208 */ /* 0x000fc80004800000 */
[----:B----4-:R-:W-:-:S13]  /*4050*/  FSETP.GEU.AND P1, PT, R15, R16, PT ;  /* 0x000000100f00720b */ /* 0x010fda0003f2e000 */
[----:B------:R-:W2:Y:S01]  /*4060*/  @!P1 LDL R7, [R20+0xc] ;  /* 0x00000c0014079983 */ /* 0x000ea20000100800 */
[----:B------:R-:W-:Y:S02]  /*4070*/  ISETP.NE.OR P0, PT, R13, RZ, P2 ;  /* 0x000000ff0d00720c */ /* 0x000fe40001705670 */
[----:B------:R-:W-:-:S11]  /*4080*/  ISETP.NE.OR P2, PT, R3, RZ, P6 ;  /* 0x000000ff0300720c */ /* 0x000fd60003745670 */
[----:B------:R-:W-:Y:S02]  /*4090*/  @!P0 IADD3 R2, PT, PT, R12, 0x3, RZ ;  /* 0x000000030c028810 */ /* 0x000fe40007ffe0ff */
[----:B------:R-:W-:Y:S02]  /*40a0*/  ISETP.NE.OR P0, PT, R21, RZ, P5 ;  /* 0x000000ff1500720c */ /* 0x000fe40002f05670 */
[C---:B------:R-:W-:Y:S01]  /*40b0*/  @!P3 SEL R2, R9.reuse, R2, !P4 ;  /* 0x000000020902b207 */ /* 0x040fe20006000000 */
[----:B------:R-:W-:-:S10]  /*40c0*/  VIADD R12, R9, 0x4 ;  /* 0x00000004090c7836 */ /* 0x000fd40000000000 */
[C---:B------:R-:W-:Y:S02]  /*40d0*/  @!P0 VIADD R2, R9.reuse, 0x1 ;  /* 0x0000000109028836 */ /* 0x040fe40000000000 */
[----:B------:R-:W-:Y:S01]  /*40e0*/  @!P2 VIADD R2, R9, 0x2 ;  /* 0x000000020902a836 */ /* 0x000fe20000000000 */
[----:B------:R-:W-:Y:S02]  /*40f0*/  PLOP3.LUT P0, PT, PT, PT, PT, 0x8, 0x80 ;  /* 0x000000000080781c */ /* 0x000fe40003f0e170 */
[C---:B--2---:R-:W-:Y:S02]  /*4100*/  ISETP.NE.OR P3, PT, R7.reuse, RZ, P1 ;  /* 0x000000ff0700720c */ /* 0x044fe40000f65670 */
[----:B------:R-:W-:-:S04]  /*4110*/  @!P1 ISETP.NE.AND P2, PT, R7, RZ, PT ;  /* 0x000000ff0700920c */ /* 0x000fc80003f45270 */
[----:B------:R-:W-:-:S07]  /*4120*/  @!P1 FSEL R16, R15, R16, !P2 ;  /* 0x000000100f109208 */ /* 0x000fce0005000000 */
[----:B------:R-:W-:-:S07]  /*4130*/  @!P3 VIADD R2, R9, 0x3 ;  /* 0x000000030902b836 */ /* 0x000fce0000000000 */
.L_x_105:
[----:B------:R-:W-:Y:S05]  /*4140*/  BSYNC.RECONVERGENT B1 ;  /* 0x0000000000017941 */ /* 0x000fea0003800200 */
.L_x_104:
[----:B------:R-:W-:-:S13]  /*4150*/  ISETP.EQ.AND P1, PT, R12, R23, PT ;  /* 0x000000170c00720c */ /* 0x000fda0003f22270 */
[----:B------:R-:W-:Y:S05]  /*4160*/  @!P0 BRA P1, `(.L_x_99) ;  /* 0x00000000009c8947 */ /* 0x000fea0000800000 */
.L_x_100:
[----:B------:R-:W-:Y:S01]  /*4170*/  BSSY.RECONVERGENT B1, `(.L_x_106) ;  /* 0x0000025000017945 */ /* 0x000fe20003800200 */
.L_x_107:
[----:B0-----:R-:W-:-:S04]  /*4180*/  IMAD R9, R12, R6, R29 ;  /* 0x000000060c097224 */ /* 0x001fc800078e021d */
[----:B-1----:R-:W-:-:S05]  /*4190*/  IMAD.WIDE R8, R9, 0x4, R4 ;  /* 0x0000000409087825 */ /* 0x002fca00078e0204 */
[----:B------:R-:W2:Y:S01]  /*41a0*/  LDG.E R7, desc[UR36][R8.64] ;  /* 0x0000002408077981 */ /* 0x000ea2000c1e1900 */
[----:B------:R-:W-:Y:S02]  /*41b0*/  IMAD R3, R12, 0x4, R1 ;  /* 0x000000040c037824 */ /* 0x000fe400078e0201 */
[----:B------:R-:W-:-:S05]  /*41c0*/  IMAD.WIDE R10, R6, 0x4, R8 ;  /* 0x00000004060a7825 */ /* 0x000fca00078e0208 */
[----:B------:R-:W3:Y:S01]  /*41d0*/  LDG.E R13, desc[UR36][R10.64] ;  /* 0x000000240a0d7981 */ /* 0x000ee2000c1e1900 */
        /* <DEDUP_REMOVED lines=18> */
[----:B------:R-:W-:Y:S02]  /*4300*/  ISETP.NE.OR P6, PT, R0, RZ, P1 ;  /* 0x000000ff0000720c */ /* 0x000fe40000fc5670 */
[----:B------:R-:W-:Y:S02]  /*4310*/  ISETP.NE.OR P5, PT, R13, RZ, P4 ;  /* 0x000000ff0d00720c */ /* 0x000fe400027a5670 */
[----:B------:R-:W-:-:S09]  /*4320*/  @!P2 SEL R2, R12, R2, !P0 ;  /* 0x000000020c02a207 */ /* 0x000fd20004000000 */
[C---:B------:R-:W-:Y:S02]  /*4330*/  @!P6 VIADD R2, R12.reuse, 0x1 ;  /* 0x000000010c02e836 */ /* 0x040fe40000000000 */
[----:B------:R-:W-:Y:S01]  /*4340*/  @!P5 VIADD R2, R12, 0x2 ;  /* 0x000000020c02d836 */ /* 0x000fe20000000000 */
[----:B--2---:R-:W-:-:S13]  /*4350*/  ISETP.NE.OR P0, PT, R7, RZ, P3 ;  /* 0x000000ff0700720c */ /* 0x004fda0001f05670 */
[C---:B------:R-:W-:Y:S02]  /*4360*/  @!P0 VIADD R2, R12.reuse, 0x3 ;  /* 0x000000030c028836 */ /* 0x040fe40000000000 */
[----:B------:R-:W-:-:S05]  /*4370*/  VIADD R12, R12, 0x4 ;  /* 0x000000040c0c7836 */ /* 0x000fca0000000000 */
[----:B------:R-:W-:Y:S02]  /*4380*/  ISETP.NE.AND P1, PT, R12, R23, PT ;  /* 0x000000170c00720c */ /* 0x000fe40003f25270 */
[----:B------:R-:W-:-:S04]  /*4390*/  @!P3 ISETP.NE.AND P0, PT, R7, RZ, PT ;  /* 0x000000ff0700b20c */ /* 0x000fc80003f05270 */
[----:B------:R-:W-:-:S07]  /*43a0*/  @!P3 FSEL R16, R9, R16, !P0 ;  /* 0x000000100910b208 */ /* 0x000fce0004000000 */
[----:B------:R-:W-:Y:S05]  /*43b0*/  @P1 BRA `(.L_x_107) ;  /* 0xfffffffc00701947 */ /* 0x000fea000383ffff */
[----:B------:R-:W-:Y:S05]  /*43c0*/  BSYNC.RECONVERGENT B1 ;  /* 0x0000000000017941 */ /* 0x000fea0003800200 */
.L_x_106:
[----:B------:R-:W-:-:S07]  /*43d0*/  IMAD.MOV.U32 R0, RZ, RZ, R23 ;  /* 0x000000ffff007224 */ /* 0x000fce00078e0017 */
.L_x_99:
[----:B------:R-:W-:Y:S05]  /*43e0*/  BSYNC.RECONVERGENT B0 ;  /* 0x0000000000007941 */ /* 0x000fea0003800200 */
.L_x_98:
[----:B------:R-:W3:Y:S08]  /*43f0*/  LDC R11, c[0x0][0x390] ;  /* 0x0000e400ff0b7b82 */ /* 0x000ef00000000800 */
[----:B-1----:R-:W1:Y:S01]  /*4400*/  LDC.64 R4, c[0x0][0x388] ;  /* 0x0000e200ff047b82 */ /* 0x002e620000000a00 */
[----:B---3--:R-:W-:-:S04]  /*4410*/  IMAD R3, R0, R11, R29 ;  /* 0x0000000b00037224 */ /* 0x008fc800078e021d */
[----:B-1----:R-:W-:-:S05]  /*4420*/  IMAD.WIDE R4, R3, 0x4, R4 ;  /* 0x0000000403047825 */ /* 0x002fca00078e0204 */
[----:B--2---:R-:W2:Y:S01]  /*4430*/  LDG.E R7, desc[UR36][R4.64] ;  /* 0x0000002404077981 */ /* 0x004ea2000c1e1900 */
[----:B------:R-:W-:Y:S01]  /*4440*/  BSSY.RECONVERGENT B0, `(.L_x_108) ;  /* 0x0000009000007945 */ /* 0x000fe20003800200 */
[----:B------:R-:W-:Y:S01]  /*4450*/  ISETP.NE.AND P1, PT, R17, 0x1, PT ;  /* 0x000000011100780c */ /* 0x000fe20003f25270 */
[----:B------:R-:W-:Y:S01]  /*4460*/  IMAD R3, R0, 0x4, R1 ;  /* 0x0000000400037824 */ /* 0x000fe200078e0201 */
[----:B--2---:R-:W-:-:S13]  /*4470*/  FSETP.GEU.AND P0, PT, R7, R16, PT ;  /* 0x000000100700720b */ /* 0x004fda0003f0e000 */
[----:B------:R-:W-:Y:S05]  /*4480*/  @P0 BRA `(.L_x_109) ;  /* 0x0000000000100947 */ /* 0x000fea0003800000 */
[----:B0-----:R-:W2:Y:S02]  /*4490*/  LDL R6, [R3] ;  /* 0x0000000003067983 */ /* 0x001ea40000100800 */
[----:B--2---:R-:W-:-:S04]  /*44a0*/  ISETP.NE.AND P0, PT, R6, RZ, PT ;  /* 0x000000ff0600720c */ /* 0x004fc80003f05270 */
[----:B------:R-:W-:Y:S02]  /*44b0*/  FSEL R16, R7, R16, !P0 ;  /* 0x0000001007107208 */ /* 0x000fe40004000000 */
[----:B------:R-:W-:-:S07]  /*44c0*/  SEL R2, R0, R2, !P0 ;  /* 0x0000000200027207 */ /* 0x000fce0004000000 */
.L_x_109:
[----:B------:R-:W-:Y:S05]  /*44d0*/  BSYNC.RECONVERGENT B0 ;  /* 0x0000000000007941 */ /* 0x000fea0003800200 */
.L_x_108:
[----:B------:R-:W-:Y:S05]  /*44e0*/  @!P1 BRA `(.L_x_110) ;  /* 0x0000000000409947 */ /* 0x000fea0003800000 */
[----:B0-----:R-:W-:-:S05]  /*44f0*/  IMAD.WIDE R6, R11, 0x4, R4 ;  /* 0x000000040b067825 */ /* 0x001fca00078e0204 */
[----:B------:R-:W2:Y:S01]  /*4500*/  LDG.E R9, desc[UR36][R6.64] ;  /* 0x0000002406097981 */ /* 0x000ea2000c1e1900 */
[----:B------:R-:W-:-:S06]  /*4510*/  IMAD.WIDE R4, R11, 0x4, R6 ;  /* 0x000000040b047825 */ /* 0x000fcc00078e0206 */
[----:B------:R-:W3:Y:S01]  /*4520*/  LDG.E R5, desc[UR36][R4.64] ;  /* 0x0000002404057981 */ /* 0x000ee2000c1e1900 */
[----:B--2---:R-:W-:-:S13]  /*4530*/  FSETP.GEU.AND P0, PT, R9, R16, PT ;  /* 0x000000100900720b */ /* 0x004fda0003f0e000 */
[----:B------:R-:W2:Y:S02]  /*4540*/  @!P0 LDL R8, [R3+0x4] ;  /* 0x0000040003088983 */ /* 0x000ea40000100800 */
[----:B--2---:R-:W-:-:S04]  /*4550*/  @!P0 ISETP.NE.AND P1, PT, R8, RZ, PT ;  /* 0x000000ff0800820c */ /* 0x004fc80003f25270 */
[----:B------:R-:W-:-:S04]  /*4560*/  @!P0 FSEL R16, R9, R16, !P1 ;  /* 0x0000001009108208 */ /* 0x000fc80004800000 */
[----:B---3--:R-:W-:-:S13]  /*4570*/  FSETP.GEU.AND P1, PT, R5, R16, PT ;  /* 0x000000100500720b */ /* 0x008fda0003f2e000 */
[----:B------:R-:W2:Y:S01]  /*4580*/  @!P1 LDL R9, [R3+0x8] ;  /* 0x0000080003099983 */ /* 0x000ea20000100800 */
[----:B------:R-:W-:-:S13]  /*4590*/  ISETP.NE.OR P2, PT, R8, RZ, P0 ;  /* 0x000000ff0800720c */ /* 0x000fda0000745670 */
[----:B------:R-:W-:Y:S01]  /*45a0*/  @!P2 VIADD R2, R0, 0x1 ;  /* 0x000000010002a836 */ /* 0x000fe20000000000 */
[C---:B--2---:R-:W-:Y:S02]  /*45b0*/  ISETP.NE.OR P3, PT, R9.reuse, RZ, P1 ;  /* 0x000000ff0900720c */ /* 0x044fe40000f65670 */
[----:B------:R-:W-:-:S04]  /*45c0*/  @!P1 ISETP.NE.AND P0, PT, R9, RZ, PT ;  /* 0x000000ff0900920c */ /* 0x000fc80003f05270 */
[----:B------:R-:W-:-:S07]  /*45d0*/  @!P1 FSEL R16, R5, R16, !P0 ;  /* 0x0000001005109208 */ /* 0x000fce0004000000 */
[----:B------:R-:W-:-:S07]  /*45e0*/  @!P3 VIADD R2, R0, 0x2 ;  /* 0x000000020002b836 */ /* 0x000fce0000000000 */
.L_x_110:
[----:B------:R-:W-:Y:S01]  /*45f0*/  ISETP.NE.AND P0, PT, R2, -0x1, PT ;  /* 0xffffffff0200780c */ /* 0x000fe20003f05270 */
[----:B------:R-:W-:-:S12]  /*4600*/  BSSY.RECONVERGENT B6, `(.L_x_111) ;  /* 0x000000a000067945 */ /* 0x000fd80003800200 */
[----:B------:R-:W-:Y:S05]  /*4610*/  @P0 BRA `(.L_x_112) ;  /* 0x0000000000200947 */ /* 0x000fea0003800000 */
[----:B------:R-:W-:Y:S01]  /*4620*/  MOV R0, 0x18 ;  /* 0x0000001800007802 */ /* 0x000fe20000000f00 */
[----:B------:R-:W1:Y:S01]  /*4630*/  LDCU.64 UR4, c[0x4][0x8] ;  /* 0x01000100ff0477ac */ /* 0x000e620008000a00 */
[----:B0-----:R-:W-:Y:S02]  /*4640*/  CS2R R6, SRZ ;  /* 0x0000000000067805 */ /* 0x001fe4000001ff00 */
[----:B------:R0:W2:Y:S01]  /*4650*/  LDC.64 R8, c[0x4][R0] ;  /* 0x0100000000087b82 */ /* 0x0000a20000000a00 */
[----:B-1----:R-:W-:Y:S02]  /*4660*/  IMAD.U32 R4, RZ, RZ, UR4 ;  /* 0x00000004ff047e24 */ /* 0x002fe4000f8e00ff */
[----:B0-----:R-:W-:-:S07]  /*4670*/  IMAD.U32 R5, RZ, RZ, UR5 ;  /* 0x00000005ff057e24 */ /* 0x001fce000f8e00ff */
[----:B------:R-:W-:-:S07]  /*4680*/  LEPC R20, `(.L_x_112) ;  /* 0x000000001014794e */ /* 0x000fce0000000000 */
[----:B--2---:R-:W-:Y:S05]  /*4690*/  CALL.ABS.NOINC R8 ;  /* 0x0000000008007343 */ /* 0x004fea0003c00000 */
.L_x_112:
[----:B------:R-:W-:Y:S05]  /*46a0*/  BSYNC.RECONVERGENT B6 ;  /* 0x0000000000067941 */ /* 0x000fea0003800200 */
.L_x_111:
[----:B------:R-:W-:-:S13]  /*46b0*/  ISETP.NE.AND P0, PT, R22, R19, PT ;  /* 0x000000131600720c */ /* 0x000fda0003f05270 */
[----:B------:R-:W1:Y:S08]  /*46c0*/  @!P0 LDC R3, c[0x0][0x390] ;  /* 0x0000e400ff038b82 */ /* 0x000e700000000800 */
[----:B------:R-:W2:Y:S01]  /*46d0*/  @!P0 LDC.64 R4, c[0x0][0x388] ;  /* 0x0000e200ff048b82 */ /* 0x000ea20000000a00 */
[----:B-1----:R-:W-:-:S04]  /*46e0*/  @!P0 IMAD R3, R2, R3, R29 ;  /* 0x0000000302038224 */ /* 0x002fc800078e021d */
[----:B--2---:R-:W-:-:S06]  /*46f0*/  @!P0 IMAD.WIDE R4, R3, 0x4, R4 ;  /* 0x0000000403048825 */ /* 0x004fcc00078e0204 */
[----:B------:R-:W2:Y:S01]  /*4700*/  @!P0 LDG.E R5, desc[UR36][R4.64] ;  /* 0x0000002404058981 */ /* 0x000ea2000c1e1900 */
[----:B------:R-:W-:Y:S01]  /*4710*/  IMAD R0, R2, 0x4, R1 ;  /* 0x0000000402007824 */ /* 0x000fe200078e0201 */
[----:B------:R-:W-:Y:S01]  /*4720*/  ISETP.NE.AND P1, PT, R22, R19, PT ;  /* 0x000000131600720c */ /* 0x000fe20003f25270 */
[----:B------:R-:W-:-:S05]  /*4730*/  IMAD.MOV.U32 R3, RZ, RZ, 0x1 ;  /* 0x00000001ff037424 */ /* 0x000fca00078e00ff */
[----:B------:R1:W-:Y:S01]  /*4740*/  STL [R0], R3 ;  /* 0x0000000300007387 */ /* 0x0003e20000100800 */
[----:B--2---:R-:W-:-:S06]  /*4750*/  @!P0 FADD R18, R18, R5 ;  /* 0x0000000512128221 */ /* 0x004fcc0000000000 */
[----:B-1----:R-:W-:Y:S05]  /*4760*/  @!P1 BRA `(.L_x_113) ;  /* 0x0000000000089947 */ /* 0x002fea0003800000 */
[----:B------:R-:W-:Y:S01]  /*4770*/  VIADD R22, R22, 0x1 ;  /* 0x0000000116167836 */ /* 0x000fe20000000000 */
[----:B------:R-:W-:Y:S06]  /*4780*/  BRA `(.L_x_114) ;  /* 0xffffffe8003c7947 */ /* 0x000fec000383ffff */
.L_x_113:
[----:B------:R-:W-:Y:S05]  /*4790*/  BSYNC.RECONVERGENT B7 ;  /* 0x0000000000077941 */ /* 0x000fea0003800200 */
.L_x_97:
[----:B------:R-:W-:Y:S05]  /*47a0*/  BRA `(.L_x_24) ;  /* 0x0000000c00507947 */ /* 0x000fea0003800000 */
.L_x_96:
[----:B------:R-:W3:Y:S01]  /*47b0*/  LDC.64 R16, c[0x0][0x388] ;  /* 0x0000e200ff107b82 */ /* 0x000ee20000000a00 */
[C---:B------:R-:W-:Y:S01]  /*47c0*/  ISETP.GE.U32.AND P0, PT, R19.reuse, 0x7, PT ;  /* 0x000000071300780c */ /* 0x040fe20003f06070 */
[----:B------:R-:W-:Y:S02]  /*47d0*/  VIADD R23, R19, 0x1 ;  /* 0x0000000113177836 */ /* 0x000fe40000000000 */
[----:B01----:R-:W-:Y:S02]  /*47e0*/  VIADD R3, R29, -UR38 ;  /* 0x800000261d037c36 */ /* 0x003fe40008000000 */
[----:B------:R-:W-:Y:S01]  /*47f0*/  IMAD.MOV.U32 R24, RZ, RZ, RZ ;  /* 0x000000ffff187224 */ /* 0x000fe200078e00ff */
[----:B------:R-:W-:Y:S01]  /*4800*/  LOP3.LUT R25, R23, 0x7, RZ, 0xc0, !PT ;  /* 0x0000000717197812 */ /* 0x000fe200078ec0ff */
[----:B------:R-:W-:Y:S02]  /*4810*/  IMAD.MOV.U32 R18, RZ, RZ, RZ ;  /* 0x000000ffff127224 */ /* 0x000fe400078e00ff */
[----:B---3--:R-:W-:-:S04]  /*4820*/  IMAD.WIDE R16, R3, 0x4, R16 ;  /* 0x0000000403107825 */ /* 0x008fc800078e0210 */
[----:B------:R-:W-:Y:S05]  /*4830*/  @!P0 BRA `(.L_x_115) ;  /* 0x0000000400a88947 */ /* 0x000fea0003800000 */
[----:B------:R-:W-:Y:S01]  /*4840*/  BSSY.RECONVERGENT B6, `(.L_x_115) ;  /* 0x0000069000067945 */ /* 0x000fe20003800200 */
[----:B------:R-:W-:Y:S01]  /*4850*/  LOP3.LUT R24, R23, 0xfffffff8, RZ, 0xc0, !PT ;  /* 0xfffffff817187812 */ /* 0x000fe200078ec0ff */
[----:B------:R-:W-:Y:S02]  /*4860*/  IMAD.MOV.U32 R22, RZ, RZ, RZ ;  /* 0x000000ffff167224 */ /* 0x000fe400078e00ff */
[----:B------:R-:W-:-:S07]  /*4870*/  IMAD.MOV.U32 R18, RZ, RZ, RZ ;  /* 0x000000ffff127224 */ /* 0x000fce00078e00ff */
.L_x_126:
        /* <DEDUP_REMOVED lines=8> */
.L_x_116:
[----:B------:R-:W-:Y:S01]  /*4900*/  ISETP.NE.AND P0, PT, R22, R19, PT ;  /* 0x000000131600720c */ /* 0x000fe20003f05270 */
[----:B------:R-:W0:-:S12]  /*4910*/  LDCU.64 UR4, c[0x4][0x8] ;  /* 0x01000100ff0477ac */ /* 0x000e180008000a00 */
[----:B------:R-:W2:Y:S01]  /*4920*/  @!P0 LDG.E R5, desc[UR36][R16.64] ;  /* 0x0000002410058981 */ /* 0x000ea2000c1e1900 */
[----:B------:R-:W-:Y:S01]  /*4930*/  MOV R0, 0x18 ;  /* 0x0000001800007802 */ /* 0x000fe20000000f00 */
[----:B------:R-:W-:Y:S01]  /*4940*/  VIADD R26, R22, 0x1 ;  /* 0x00000001161a7836 */ /* 0x000fe20000000000 */
[----:B------:R-:W-:Y:S02]  /*4950*/  CS2R R6, SRZ ;  /* 0x0000000000067805 */ /* 0x000fe4000001ff00 */
[----:B------:R1:W3:Y:S01]  /*4960*/  LDC.64 R2, c[0x4][R0] ;  /* 0x0100000000027b82 */ /* 0x0002e20000000a00 */
[----:B0-----:R-:W-:Y:S02]  /*4970*/  IMAD.U32 R4, RZ, RZ, UR4 ;  /* 0x00000004ff047e24 */ /* 0x001fe4000f8e00ff */
[----:B--2---:R-:W-:Y:S01]  /*4980*/  @!P0 FADD R18, R18, R5 ;  /* 0x0000000512128221 */ /* 0x004fe20000000000 */
[----:B-1-3--:R-:W-:-:S07]  /*4990*/  IMAD.U32 R5, RZ, RZ, UR5 ;  /* 0x00000005ff057e24 */ /* 0x00afce000f8e00ff */
[----:B------:R-:W-:-:S07]  /*49a0*/  LEPC R20, `(.L_x_117) ;  /* 0x000000001014794e */ /* 0x000fce0000000000 */
[----:B------:R-:W-:Y:S05]  /*49b0*/  CALL.ABS.NOINC R2 ;  /* 0x0000000002007343 */ /* 0x000fea0003c00000 */
.L_x_117:
        /* <DEDUP_REMOVED lines=12> */
.L_x_118:
[----:B------:R-:W-:Y:S01]  /*4a80*/  ISETP.NE.AND P0, PT, R26, R19, PT ;  /* 0x000000131a00720c */ /* 0x000fe20003f05270 */
[----:B------:R-:W0:-:S12]  /*4a90*/  LDCU.64 UR4, c[0x4][0x8] ;  /* 0x01000100ff0477ac */ /* 0x000e180008000a00 */
[----:B------:R-:W2:Y:S01]  /*4aa0*/  @!P0 LDG.E R5, desc[UR36][R16.64] ;  /* 0x0000002410058981 */ /* 0x000ea2000c1e1900 */
[----:B------:R-:W-:Y:S02]  /*4ab0*/  MOV R0, 0x18 ;  /* 0x0000001800007802 */ /* 0x000fe40000000f00 */
[----:B------:R-:W-:Y:S02]  /*4ac0*/  CS2R R6, SRZ ;  /* 0x0000000000067805 */ /* 0x000fe4000001ff00 */
[----:B------:R-:W-:Y:S01]  /*4ad0*/  IADD3 R26, PT, PT, R22, 0x3, RZ ;  /* 0x00000003161a7810 */ /* 0x000fe20007ffe0ff */
[----:B------:R1:W3:Y:S01]  /*4ae0*/  LDC.64 R2, c[0x4][R0] ;  /* 0x0100000000027b82 */ /* 0x0002e20000000a00 */
[----:B0-----:R-:W-:Y:S02]  /*4af0*/  IMAD.U32 R4, RZ, RZ, UR4 ;  /* 0x00000004ff047e24 */ /* 0x001fe4000f8e00ff */
[----:B--2---:R-:W-:Y:S01]  /*4b00*/  @!P0 FADD R18, R18, R5 ;  /* 0x0000000512128221 */ /* 0x004fe20000000000 */
[----:B-1-3--:R-:W-:-:S07]  /*4b10*/  IMAD.U32 R5, RZ, RZ, UR5 ;  /* 0x00000005ff057e24 */ /* 0x00afce000f8e00ff */
[----:B------:R-:W-:-:S07]  /*4b20*/  LEPC R20, `(.L_x_119) ;  /* 0x000000001014794e */ /* 0x000fce0000000000 */
[----:B------:R-:W-:Y:S05]  /*4b30*/  CALL.ABS.NOINC R2 ;  /* 0x0000000002007343 */ /* 0x000fea0003c00000 */
.L_x_119:
        /* <DEDUP_REMOVED lines=12> */
.L_x_120:
        /* <DEDUP_REMOVED lines=12> */
.L_x_121:
        /* <DEDUP_REMOVED lines=12> */
.L_x_122:
        /* <DEDUP_REMOVED lines=12> */
.L_x_123:
[----:B------:R-:W-:Y:S01]  /*4e40*/  ISETP.NE.AND P0, PT, R26, R19, PT ;  /* 0x000000131a00720c */ /* 0x000fe20003f05270 */
[----:B------:R-:W-:-:S12]  /*4e50*/  BSSY.RECONVERGENT B0, `(.L_x_124) ;  /* 0x0000004000007945 */ /* 0x000fd80003800200 */
[----:B------:R-:W-:Y:S05]  /*4e60*/  @P0 BRA `(.L_x_125) ;  /* 0x0000000000080947 */ /* 0x000fea0003800000 */
[----:B------:R-:W2:Y:S02]  /*4e70*/  LDG.E R3, desc[UR36][R16.64] ;  /* 0x0000002410037981 */ /* 0x000ea4000c1e1900 */
[----:B--2---:R-:W-:-:S07]  /*4e80*/  FADD R18, R18, R3 ;  /* 0x0000000312127221 */ /* 0x004fce0000000000 */
.L_x_125:
[----:B------:R-:W-:Y:S05]  /*4e90*/  BSYNC.RECONVERGENT B0 ;  /* 0x0000000000007941 */ /* 0x000fea0003800200 */
.L_x_124:
[----:B------:R-:W-:-:S05]  /*4ea0*/  VIADD R22, R22, 0x8 ;  /* 0x0000000816167836 */ /* 0x000fca0000000000 */
[----:B------:R-:W-:-:S13]  /*4eb0*/  ISETP.NE.AND P0, PT, R22, R24, PT ;  /* 0x000000181600720c */ /* 0x000fda0003f05270 */
[----:B------:R-:W-:Y:S05]  /*4ec0*/  @P0 BRA `(.L_x_126) ;  /* 0xfffffff8006c0947 */ /* 0x000fea000383ffff */
[----:B------:R-:W-:Y:S05]  /*4ed0*/  BSYNC.RECONVERGENT B6 ;  /* 0x0000000000067941 */ /* 0x000fea0003800200 */
.L_x_115:
        /* <DEDUP_REMOVED lines=12> */
.L_x_128:
        /* <DEDUP_REMOVED lines=12> */
.L_x_129:
        /* <DEDUP_REMOVED lines=12> */
.L_x_130:
        /* <DEDUP_REMOVED lines=12> */
.L_x_131:
[----:B------:R-:W-:-:S13]  /*51e0*/  ISETP.NE.AND P0, PT, R22, R19, PT ;  /* 0x000000131600720c */ /* 0x000fda0003f05270 */
[----:B------:R-:W-:Y:S05]  /*51f0*/  @P0 BRA `(.L_x_132) ;  /* 0x0000000000080947 */ /* 0x000fea0003800000 */
[----:B------:R-:W2:Y:S02]  /*5200*/  LDG.E R3, desc[UR36][R16.64] ;  /* 0x0000002410037981 */ /* 0x000ea4000c1e1900 */
[----:B--2---:R-:W-:-:S07]  /*5210*/  FADD R18, R18, R3 ;  /* 0x0000000312127221 */ /* 0x004fce0000000000 */
.L_x_132:
[----:B------:R-:W-:-:S07]  /*5220*/  VIADD R24, R24, 0x4 ;  /* 0x0000000418187836 */ /* 0x000fce0000000000 */
.L_x_127:
        /* <DEDUP_REMOVED lines=12> */
.L_x_134:
        /* <DEDUP_REMOVED lines=12> */
.L_x_135:
[----:B------:R-:W-:-:S13]  /*53b0*/  ISETP.NE.AND P0, PT, R22, R19, PT ;  /* 0x000000131600720c */ /* 0x000fda0003f05270 */
[----:B------:R-:W-:Y:S05]  /*53c0*/  @P0 BRA `(.L_x_136) ;  /* 0x0000000000080947 */ /* 0x000fea0003800000 */
[----:B------:R-:W2:Y:S02]  /*53d0*/  LDG.E R3, desc[UR36][R16.64] ;  /* 0x0000002410037981 */ /* 0x000ea4000c1e1900 */
[----:B--2---:R-:W-:-:S07]  /*53e0*/  FADD R18, R18, R3 ;  /* 0x0000000312127221 */ /* 0x004fce0000000000 */
.L_x_136:
[----:B------:R-:W-:-:S07]  /*53f0*/  VIADD R24, R24, 0x2 ;  /* 0x0000000218187836 */ /* 0x000fce0000000000 */
.L_x_133:
[----:B------:R-:W-:-:S04]  /*5400*/  LOP3.LUT R0, R19, 0x1, RZ, 0xc0, !PT ;  /* 0x0000000113007812 */ /* 0x000fc800078ec0ff */
[----:B------:R-:W-:-:S13]  /*5410*/  ISETP.NE.U32.AND P0, PT, R0, 0x1, PT ;  /* 0x000000010000780c */ /* 0x000fda0003f05070 */
        /* <DEDUP_REMOVED lines=9> */
.L_x_137:
[----:B------:R-:W-:-:S13]  /*54b0*/  ISETP.NE.AND P0, PT, R24, R19, PT ;  /* 0x000000131800720c */ /* 0x000fda0003f05270 */
[----:B------:R-:W-:Y:S05]  /*54c0*/  @P0 BRA `(.L_x_24) ;  /* 0x0000000000080947 */ /* 0x000fea0003800000 */
[----:B------:R-:W2:Y:S02]  /*54d0*/  LDG.E R17, desc[UR36][R16.64] ;  /* 0x0000002410117981 */ /* 0x000ea4000c1e1900 */
[----:B--2---:R-:W-:-:S07]  /*54e0*/  FADD R18, R18, R17 ;  /* 0x0000001112127221 */ /* 0x004fce0000000000 */
.L_x_24:
[----:B01----:R-:W0:Y:S02]  /*54f0*/  LDC.64 R2, c[0x0][0x380] ;  /* 0x0000e000ff027b82 */ /* 0x003e240000000a00 */
[----:B0-----:R-:W-:-:S05]  /*5500*/  IMAD.WIDE R2, R29, 0x4, R2 ;  /* 0x000000041d027825 */ /* 0x001fca00078e0202 */
[----:B--2---:R-:W-:Y:S01]  /*5510*/  STG.E desc[UR36][R2.64], R18 ;  /* 0x0000001202007986 */ /* 0x004fe2000c101924 */
[----:B------:R-:W-:Y:S05]  /*5520*/  EXIT ;  /* 0x000000000000794d */ /* 0x000fea0003800000 */
.L_x_138:
        /* <DEDUP_REMOVED lines=13> */
.L_x_176:


//--------------------- .text._Z26creatingMeanLogNormalFramePfS_ii --------------------------
	.section	.text._Z26creatingMeanLogNormalFramePfS_ii,"ax",@progbits
	.align	128
        .global         _Z26creatingMeanLogNormalFramePfS_ii
        .type           _Z26creatingMeanLogNormalFramePfS_ii,@function
        .size           _Z26creatingMeanLogNormalFramePfS_ii,(.L_x_173 - _Z26creatingMeanLogNormalFramePfS_ii)
        .other          _Z26creatingMeanLogNormalFramePfS_ii,@"STO_CUDA_ENTRY STV_DEFAULT"
_Z26creatingMeanLogNormalFramePfS_ii:
.text._Z26creatingMeanLogNormalFramePfS_ii:
        /* <DEDUP_REMOVED lines=13> */
[----:B------:R-:W-:Y:S01]  /*00d0*/  UISETP.GE.U32.AND UP1, UPT, UR7, 0x10, UPT ;  /* 0x000000100700788c */ /* 0x000fe2000bf26070 */
[----:B------:R-:W-:Y:S01]  /*00e0*/  CS2R R14, SRZ ;  /* 0x00000000000e7805 */ /* 0x000fe2000001ff00 */
[----:B------:R-:W-:Y:S01]  /*00f0*/  ULOP3.LUT UR5, UR7, 0xf, URZ, 0xc0, !UPT ;  /* 0x0000000f07057892 */ /* 0x000fe2000f8ec0ff */
[----:B------:R-:W-:-:S03]  /*0100*/  UMOV UR4, URZ ;  /* 0x000000ff00047c82 */ /* 0x000fc60008000000 */
[----:B------:R-:W-:-:S03]  /*0110*/  UISETP.NE.AND UP0, UPT, UR5, URZ, UPT ;  /* 0x000000ff0500728c */ /* 0x000fc6000bf05270 */
[----:B------:R-:W-:Y:S08]  /*0120*/  BRA.U !UP1, `(.L_x_140) ;  /* 0x0000000509247547 */ /* 0x000ff0000b800000 */
[----:B------:R-:W-:Y:S01]  /*0130*/  ULOP3.LUT UR4, UR7, 0x7ffffff0, URZ, 0xc0, !UPT ;  /* 0x7ffffff007047892 */ /* 0x000fe2000f8ec0ff */
[----:B------:R-:W-:Y:S01]  /*0140*/  IMAD.MOV.U32 R5, RZ, RZ, R3 ;  /* 0x000000ffff057224 */ /* 0x000fe200078e0003 */
[----:B------:R-:W-:Y:S02]  /*0150*/  CS2R R14, SRZ ;  /* 0x00000000000e7805 */ /* 0x000fe4000001ff00 */
[----:B------:R-:W-:-:S12]  /*0160*/  UIADD3 UR6, UPT, UPT, -UR4, URZ, URZ ;  /* 0x000000ff04067290 */ /* 0x000fd8000fffe1ff */
.L_x_141:
[----:B------:R-:W0:Y:S02]  /*0170*/  LDC.64 R6, c[0x0][0x388] ;  /* 0x0000e200ff067b82 */ /* 0x000e240000000a00 */
[----:B0-----:R-:W-:-:S05]  /*0180*/  IMAD.WIDE R6, R5, 0x4, R6 ;  /* 0x0000000405067825 */ /* 0x001fca00078e0206 */
[----:B------:R-:W2:Y:S01]  /*0190*/  LDG.E R16, desc[UR8][R6.64] ;  /* 0x0000000806107981 */ /* 0x000ea2000c1e1900 */
[----:B------:R-:W-:-:S05]  /*01a0*/  IMAD.WIDE R8, R0, 0x4, R6 ;  /* 0x0000000400087825 */ /* 0x000fca00078e0206 */
[----:B------:R-:W3:Y:S01]  /*01b0*/  LDG.E R12, desc[UR8][R8.64] ;  /* 0x00000008080c7981 */ /* 0x000ee2000c1e1900 */
[----:B------:R-:W-:-:S05]  /*01c0*/  IMAD.WIDE R10, R0, 0x4, R8 ;  /* 0x00000004000a7825 */ /* 0x000fca00078e0208 */
[----:B------:R-:W4:Y:S01]  /*01d0*/  LDG.E R23, desc[UR8][R10.64] ;  /* 0x000000080a177981 */ /* 0x000f22000c1e1900 */
[----:B------:R-:W-:-:S05]  /*01e0*/  IMAD.WIDE R18, R0, 0x4, R10 ;  /* 0x0000000400127825 */ /* 0x000fca00078e020a */
[----:B------:R-:W5:Y:S01]  /*01f0*/  LDG.E R22, desc[UR8][R18.64] ;  /* 0x0000000812167981 */ /* 0x000f62000c1e1900 */
[----:B------:R-:W-:-:S05]  /*0200*/  IMAD.WIDE R24, R0, 0x4, R18 ;  /* 0x0000000400187825 */ /* 0x000fca00078e0212 */
[----:B------:R-:W5:Y:S01]  /*0210*/  LDG.E R2, desc[UR8][R24.64] ;  /* 0x0000000818027981 */ /* 0x000f62000c1e1900 */
[----:B------:R-:W-:-:S05]  /*0220*/  IMAD.WIDE R28, R0, 0x4, R24 ;  /* 0x00000004001c7825 */ /* 0x000fca00078e0218 */
[----:B------:R0:W5:Y:S02]  /*0230*/  LDG.E R4, desc[UR8][R28.64] ;  /* 0x000000081c047981 */ /* 0x000164000c1e1900 */
[----:B0-----:R-:W-:-:S05]  /*0240*/  IMAD.WIDE R28, R0, 0x4, R28 ;  /* 0x00000004001c7825 */ /* 0x001fca00078e021c */
[----:B------:R-:W5:Y:S01]  /*0250*/  LDG.E R6, desc[UR8][R28.64] ;  /* 0x000000081c067981 */ /* 0x000f62000c1e1900 */
[----:B------:R-:W-:-:S05]  /*0260*/  IMAD.WIDE R20, R0, 0x4, R28 ;  /* 0x0000000400147825 */ /* 0x000fca00078e021c */
[----:B------:R0:W5:Y:S01]  /*0270*/  LDG.E R7, desc[UR8][R20.64] ;  /* 0x0000000814077981 */ /* 0x000162000c1e1900 */
[----:B------:R-:W-:-:S05]  /*0280*/  IMAD.WIDE R26, R0, 0x4, R20 ;  /* 0x00000004001a7825 */ /* 0x000fca00078e0214 */
[----:B------:R1:W5:Y:S01]  /*0290*/  LDG.E R8, desc[UR8][R26.64] ;  /* 0x000000081a087981 */ /* 0x000362000c1e1900 */
[----:B0-----:R-:W-:-:S05]  /*02a0*/  IMAD.WIDE R20, R0, 0x4, R26 ;  /* 0x0000000400147825 */ /* 0x001fca00078e021a */
[----:B------:R-:W5:Y:S01]  /*02b0*/  LDG.E R9, desc[UR8][R20.64] ;  /* 0x0000000814097981 */ /* 0x000f62000c1e1900 */
[----:B-1----:R-:W-:-:S05]  /*02c0*/  IMAD.WIDE R26, R0, 0x4, R20 ;  /* 0x00000004001a7825 */ /* 0x002fca00078e0214 */
[----:B------:R-:W5:Y:S01]  /*02d0*/  LDG.E R10, desc[UR8][R26.64] ;  /* 0x000000081a0a7981 */ /* 0x000f62000c1e1900 */
[----:B------:R-:W-:-:S05]  /*02e0*/  IMAD.WIDE R24, R0, 0x4, R26 ;  /* 0x0000000400187825 */ /* 0x000fca00078e021a */
[----:B------:R-:W5:Y:S01]  /*02f0*/  LDG.E R11, desc[UR8][R24.64] ;  /* 0x00000008180b7981 */ /* 0x000f62000c1e1900 */
[----:B------:R-:W-:-:S05]  /*0300*/  IMAD.WIDE R28, R0, 0x4, R24 ;  /* 0x00000004001c7825 */ /* 0x000fca00078e0218 */
[----:B------:R0:W5:Y:S02]  /*0310*/  LDG.E R18, desc[UR8][R28.64] ;  /* 0x000000081c127981 */ /* 0x000164000c1e1900 */
[----:B0-----:R-:W-:-:S05]  /*0320*/  IMAD.WIDE R28, R0, 0x4, R28 ;  /* 0x00000004001c7825 */ /* 0x001fca00078e021c */
[----:B------:R0:W5:Y:S01]  /*0330*/  LDG.E R19, desc[UR8][R28.64] ;  /* 0x000000081c137981 */ /* 0x000162000c1e1900 */
[----:B------:R-:W-:-:S05]  /*0340*/  IMAD.WIDE R26, R0, 0x4, R28 ;  /* 0x00000004001a7825 */ /* 0x000fca00078e021c */
[----:B------:R1:W5:Y:S01]  /*0350*/  LDG.E R20, desc[UR8][R26.64] ;  /* 0x000000081a147981 */ /* 0x000362000c1e1900 */
[----:B------:R-:W-:-:S05]  /*0360*/  IMAD.WIDE R24, R0, 0x4, R26 ;  /* 0x0000000400187825 */ /* 0x000fca00078e021a */
[----:B------:R-:W5:Y:S01]  /*0370*/  LDG.E R21, desc[UR8][R24.64] ;  /* 0x0000000818157981 */ /* 0x000f62000c1e1900 */
[----:B------:R-:W-:Y:S01]  /*0380*/  UIADD3 UR6, UPT, UPT, UR6, 0x10, URZ ;  /* 0x0000001006067890 */ /* 0x000fe2000fffe0ff */
[----:B------:R-:W-:-:S03]  /*0390*/  IMAD R5, R0, 0x10, R5 ;  /* 0x0000001000057824 */ /* 0x000fc600078e0205 */
[----:B------:R-:W-:Y:S01]  /*03a0*/  UISETP.NE.AND UP1, UPT, UR6, URZ, UPT ;  /* 0x000000ff0600728c */ /* 0x000fe2000bf25270 */
[----:B--2---:R-:W2:Y:S08]  /*03b0*/  F2F.F64.F32 R16, R16 ;  /* 0x0000001000107310 */ /* 0x004eb00000201800 */
[----:B---3--:R-:W3:Y:S01]  /*03c0*/  F2F.F64.F32 R12, R12 ;  /* 0x0000000c000c7310 */ /* 0x008ee20000201800 */
[----:B--2---:R-:W-:-:S07]  /*03d0*/  DADD R16, R16, R14 ;  /* 0x0000000010107229 */ /* 0x004fce000000000e */
[----:B----4-:R-:W2:Y:S01]  /*03e0*/  F2F.F64.F32 R14, R23 ;  /* 0x00000017000e7310 */ /* 0x010ea20000201800 */
[----:B---3--:R-:W-:-:S07]  /*03f0*/  DADD R12, R16, R12 ;  /* 0x00000000100c7229 */ /* 0x008fce000000000c */
[----:B-----5:R-:W3:Y:S01]  /*0400*/  F2F.F64.F32 R16, R22 ;  /* 0x0000001600107310 */ /* 0x020ee20000201800 */
[----:B--2---:R-:W-:-:S07]  /*0410*/  DADD R14, R12, R14 ;  /* 0x000000000c0e7229 */ /* 0x004fce000000000e */
[----:B0-----:R-:W0:Y:S01]  /*0420*/  F2F.F64.F32 R28, R2 ;  /* 0x00000002001c7310 */ /* 0x001e220000201800 */
[----:B---3--:R-:W-:-:S07]  /*0430*/  DADD R14, R14, R16 ;  /* 0x000000000e0e7229 */ /* 0x008fce0000000010 */
[----:B-1----:R-:W1:Y:S01]  /*0440*/  F2F.F64.F32 R26, R4 ;  /* 0x00000004001a7310 */ /* 0x002e620000201800 */
[----:B0-----:R-:W-:-:S07]  /*0450*/  DADD R14, R14, R28 ;  /* 0x000000000e0e7229 */ /* 0x001fce000000001c */
[----:B------:R-:W0:Y:S01]  /*0460*/  F2F.F64.F32 R16, R6 ;  /* 0x0000000600107310 */ /* 0x000e220000201800 */
[----:B-1----:R-:W-:-:S07]  /*0470*/  DADD R14, R14, R26 ;  /* 0x000000000e0e7229 */ /* 0x002fce000000001a */
[----:B------:R-:W1:Y:S01]  /*0480*/  F2F.F64.F32 R12, R7 ;  /* 0x00000007000c7310 */ /* 0x000e620000201800 */
        /* <DEDUP_REMOVED lines=9> */
[----:B------:R-:W-:Y:S01]  /*0520*/  F2F.F64.F32 R6, R19 ;  /* 0x0000001300067310 */ /* 0x000fe20000201800 */
[----:B-1----:R-:W-:-:S07]  /*0530*/  DADD R12, R12, R16 ;  /* 0x000000000c0c7229 */ /* 0x002fce0000000010 */
[----:B------:R-:W0:Y:S08]  /*0540*/  F2F.F64.F32 R14, R18 ;  /* 0x00000012000e7310 */ /* 0x000e300000201800 */
[----:B------:R-:W-:Y:S01]  /*0550*/  F2F.F64.F32 R8, R21 ;  /* 0x0000001500087310 */ /* 0x000fe20000201800 */
[----:B0-----:R-:W-:-:S07]  /*0560*/  DADD R12, R12, R14 ;  /* 0x000000000c0c7229 */ /* 0x001fce000000000e */
[----:B------:R-:W0:Y:S01]  /*0570*/  F2F.F64.F32 R14, R20 ;  /* 0x00000014000e7310 */ /* 0x000e220000201800 */
[----:B------:R-:W-:-:S08]  /*0580*/  DADD R6, R12, R6 ;  /* 0x000000000c067229 */ /* 0x000fd00000000006 */
[----:B0-----:R-:W-:-:S08]  /*0590*/  DADD R14, R6, R14 ;  /* 0x00000000060e7229 */ /* 0x001fd0000000000e */
[----:B------:R-:W-:Y:S01]  /*05a0*/  DADD R14, R14, R8 ;  /* 0x000000000e0e7229 */ /* 0x000fe20000000008 */
[----:B------:R-:W-:Y:S10]  /*05b0*/  BRA.U UP1, `(.L_x_141) ;  /* 0xfffffff901ec7547 */ /* 0x000ff4000b83ffff */
.L_x_140:
        /* <DEDUP_REMOVED lines=23> */
[----:B------:R-:W-:Y:S01]  /*0730*/  UIADD3 UR4, UPT, UPT, UR4, 0x8, URZ ;  /* 0x0000000804047890 */ /* 0x000fe2000fffe0ff */
[----:B--2---:R-:W0:Y:S08]  /*0740*/  F2F.F64.F32 R10, R28 ;  /* 0x0000001c000a7310 */ /* 0x004e300000201800 */
[----:B---3--:R-:W1:Y:S01]  /*0750*/  F2F.F64.F32 R12, R29 ;  /* 0x0000001d000c7310 */ /* 0x008e620000201800 */
[----:B0-----:R-:W-:-:S07]  /*0760*/  DADD R10, R14, R10 ;  /* 0x000000000e0a7229 */ /* 0x001fce000000000a */
[----:B----4-:R-:W0:Y:S01]  /*0770*/  F2F.F64.F32 R8, R8 ;  /* 0x0000000800087310 */ /* 0x010e220000201800 */
[----:B-1----:R-:W-:-:S07]  /*0780*/  DADD R10, R10, R12 ;  /* 0x000000000a0a7229 */ /* 0x002fce000000000c */
[----:B-----5:R-:W-:Y:S01]  /*0790*/  F2F.F64.F32 R14, R6 ;  /* 0x00000006000e7310 */ /* 0x020fe20000201800 */
[----:B0-----:R-:W-:-:S07]  /*07a0*/  DADD R10, R10, R8 ;  /* 0x000000000a0a7229 */ /* 0x001fce0000000008 */
[----:B------:R-:W0:Y:S02]  /*07b0*/  F2F.F64.F32 R12, R7 ;  /* 0x00000007000c7310 */ /* 0x000e240000201800 */
[----:B0-----:R-:W-:-:S06]  /*07c0*/  DADD R10, R10, R12 ;  /* 0x000000000a0a7229 */ /* 0x001fcc000000000c */
[----:B------:R-:W0:Y:S02]  /*07d0*/  F2F.F64.F32 R12, R5 ;  /* 0x00000005000c7310 */ /* 0x000e240000201800 */
[----:B------:R-:W-:-:S06]  /*07e0*/  DADD R10, R10, R14 ;  /* 0x000000000a0a7229 */ /* 0x000fcc000000000e */
[----:B------:R-:W1:Y:S02]  /*07f0*/  F2F.F64.F32 R14, R4 ;  /* 0x00000004000e7310 */ /* 0x000e640000201800 */
[----:B0-----:R-:W-:-:S06]  /*0800*/  DADD R10, R10, R12 ;  /* 0x000000000a0a7229 */ /* 0x001fcc000000000c */
[----:B------:R-:W0:Y:S02]  /*0810*/  F2F.F64.F32 R12, R2 ;  /* 0x00000002000c7310 */ /* 0x000e240000201800 */
[----:B-1----:R-:W-:-:S08]  /*0820*/  DADD R14, R10, R14 ;  /* 0x000000000a0e7229 */ /* 0x002fd0000000000e */
[----:B0-----:R-:W-:-:S11]  /*0830*/  DADD R14, R14, R12 ;  /* 0x000000000e0e7229 */ /* 0x001fd6000000000c */
.L_x_142:
        /* <DEDUP_REMOVED lines=14> */
[----:B------:R-:W5:Y:S01]  /*0920*/  LDG.E R16, desc[UR8][R16.64] ;  /* 0x0000000810107981 */ /* 0x000f62000c1e1900 */
[----:B------:R-:W-:Y:S01]  /*0930*/  UIADD3 UR4, UPT, UPT, UR4, 0x4, URZ ;  /* 0x0000000404047890 */ /* 0x000fe2000fffe0ff */
[----:B--2---:R-:W0:Y:S08]  /*0940*/  F2F.F64.F32 R6, R2 ;  /* 0x0000000200067310 */ /* 0x004e300000201800 */
[----:B---3--:R-:W1:Y:S01]  /*0950*/  F2F.F64.F32 R10, R10 ;  /* 0x0000000a000a7310 */ /* 0x008e620000201800 */
[----:B0-----:R-:W-:-:S07]  /*0960*/  DADD R6, R14, R6 ;  /* 0x000000000e067229 */ /* 0x001fce0000000006 */
[----:B----4-:R-:W0:Y:S01]  /*0970*/  F2F.F64.F32 R14, R18 ;  /* 0x00000012000e7310 */ /* 0x010e220000201800 */
[----:B-1----:R-:W-:-:S07]  /*0980*/  DADD R6, R6, R10 ;  /* 0x0000000006067229 */ /* 0x002fce000000000a */
[----:B-----5:R-:W1:Y:S01]  /*0990*/  F2F.F64.F32 R4, R16 ;  /* 0x0000001000047310 */ /* 0x020e620000201800 */
[----:B0-----:R-:W-:-:S08]  /*09a0*/  DADD R14, R6, R14 ;  /* 0x00000000060e7229 */ /* 0x001fd0000000000e */
[----:B-1----:R-:W-:-:S11]  /*09b0*/  DADD R14, R14, R4 ;  /* 0x000000000e0e7229 */ /* 0x002fd60000000004 */
.L_x_143:
[----:B------:R-:W-:Y:S05]  /*09c0*/  BRA.U !UP1, `(.L_x_139) ;  /* 0x00000001092c7547 */ /* 0x000fea000b800000 */
[----:B------:R-:W0:Y:S01]  /*09d0*/  LDC.64 R8, c[0x0][0x388] ;  /* 0x0000e200ff087b82 */ /* 0x000e220000000a00 */
[----:B------:R-:W-:Y:S01]  /*09e0*/  IMAD R11, R0, UR4, R3 ;  /* 0x00000004000b7c24 */ /* 0x000fe2000f8e0203 */
[----:B------:R-:W-:-:S12]  /*09f0*/  UIADD3 UR5, UPT, UPT, -UR5, URZ, URZ ;  /* 0x000000ff05057290 */ /* 0x000fd8000fffe1ff */
.L_x_144:
[----:B0-----:R-:W-:-:S06]  /*0a00*/  IMAD.WIDE R4, R11, 0x4, R8 ;  /* 0x000000040b047825 */ /* 0x001fcc00078e0208 */
[----:B------:R-:W2:Y:S01]  /*0a10*/  LDG.E R4, desc[UR8][R4.64] ;  /* 0x0000000804047981 */ /* 0x000ea2000c1e1900 */
[----:B------:R-:W-:Y:S01]  /*0a20*/  UIADD3 UR5, UPT, UPT, UR5, 0x1, URZ ;  /* 0x0000000105057890 */ /* 0x000fe2000fffe0ff */
[----:B------:R-:W-:-:S03]  /*0a30*/  IADD3 R11, PT, PT, R11, R0, RZ ;  /* 0x000000000b0b7210 */ /* 0x000fc60007ffe0ff */
[----:B------:R-:W-:Y:S01]  /*0a40*/  UISETP.NE.AND UP0, UPT, UR5, URZ, UPT ;  /* 0x000000ff0500728c */ /* 0x000fe2000bf05270 */
[----:B--2---:R-:W0:Y:S02]  /*0a50*/  F2F.F64.F32 R6, R4 ;  /* 0x0000000400067310 */ /* 0x004e240000201800 */
[----:B0-----:R-:W-:-:S06]  /*0a60*/  DADD R14, R6, R14 ;  /* 0x00000000060e7229 */ /* 0x001fcc000000000e */
[----:B------:R-:W-:Y:S05]  /*0a70*/  BRA.U UP0, `(.L_x_144) ;  /* 0xfffffffd00e07547 */ /* 0x000fea000b83ffff */
.L_x_139:
[----:B------:R-:W-:Y:S01]  /*0a80*/  I2FP.F32.S32 R8, UR7 ;  /* 0x0000000700087c45 */ /* 0x000fe20008201400 */
[----:B------:R-:W-:Y:S01]  /*0a90*/  IMAD.MOV.U32 R4, RZ, RZ, 0x1 ;  /* 0x00000001ff047424 */ /* 0x000fe200078e00ff */
[----:B------:R-:W-:Y:S01]  /*0aa0*/  FSETP.GEU.AND P1, PT, |R15|, 6.5827683646048100446e-37, PT ;  /* 0x036000000f00780b */ /* 0x000fe20003f2e200 */
[----:B------:R-:W-:Y:S03]  /*0ab0*/  BSSY.RECONVERGENT B0, `(.L_x_145) ;  /* 0x0000014000007945 */ /* 0x000fe60003800200 */
[----:B------:R-:W0:Y:S08]  /*0ac0*/  F2F.F64.F32 R8, R8 ;  /* 0x0000000800087310 */ /* 0x000e300000201800 */
[----:B0-----:R-:W0:Y:S02]  /*0ad0*/  MUFU.RCP64H R5, R9 ;  /* 0x0000000900057308 */ /* 0x001e240000001800 */
[----:B0-----:R-:W-:-:S08]  /*0ae0*/  DFMA R6, -R8, R4, 1 ;  /* 0x3ff000000806742b */ /* 0x001fd00000000104 */
[----:B------:R-:W-:-:S08]  /*0af0*/  DFMA R6, R6, R6, R6 ;  /* 0x000000060606722b */ /* 0x000fd00000000006 */
[----:B------:R-:W-:-:S08]  /*0b00*/  DFMA R6, R4, R6, R4 ;  /* 0x000000060406722b */ /* 0x000fd00000000004 */
[----:B------:R-:W-:-:S08]  /*0b10*/  DFMA R4, -R8, R6, 1 ;  /* 0x3ff000000804742b */ /* 0x000fd00000000106 */
[----:B------:R-:W-:-:S08]  /*0b20*/  DFMA R4, R6, R4, R6 ;  /* 0x000000040604722b */ /* 0x000fd00000000006 */
[----:B------:R-:W-:-:S08]  /*0b30*/  DMUL R6, R4, R14 ;  /* 0x0000000e04067228 */ /* 0x000fd00000000000 */
[----:B------:R-:W-:-:S08]  /*0b40*/  DFMA R10, -R8, R6, R14 ;  /* 0x00000006080a722b */ /* 0x000fd0000000010e */
[----:B------:R-:W-:-:S10]  /*0b50*/  DFMA R4, R4, R10, R6 ;  /* 0x0000000a0404722b */ /* 0x000fd40000000006 */
[----:B------:R-:W-:-:S05]  /*0b60*/  FFMA R0, RZ, R9, R5 ;  /* 0x00000009ff007223 */ /* 0x000fca0000000005 */
[----:B------:R-:W-:-:S13]  /*0b70*/  FSETP.GT.AND P0, PT, |R0|, 1.469367938527859385e-39, PT ;  /* 0x001000000000780b */ /* 0x000fda0003f04200 */
[----:B------:R-:W-:Y:S05]  /*0b80*/  @P0 BRA P1, `(.L_x_146) ;  /* 0x0000000000180947 */ /* 0x000fea0000800000 */
[----:B------:R-:W-:Y:S01]  /*0b90*/  IMAD.MOV.U32 R6, RZ, RZ, R14 ;  /* 0x000000ffff067224 */ /* 0x000fe200078e000e */
[----:B------:R-:W-:Y:S02]  /*0ba0*/  MOV R7, R15 ;  /* 0x0000000f00077202 */ /* 0x000fe40000000f00 */
[----:B------:R-:W-:-:S07]  /*0bb0*/  MOV R0, 0xbd0 ;  /* 0x00000bd000007802 */ /* 0x000fce0000000f00 */
[----:B------:R-:W-:Y:S05]  /*0bc0*/  CALL.REL.NOINC `($__internal_2_$__cuda_sm20_div_rn_f64_full) ;  /* 0x0000000000207944 */ /* 0x000fea0003c00000 */
[----:B------:R-:W-:Y:S02]  /*0bd0*/  IMAD.MOV.U32 R4, RZ, RZ, R12 ;  /* 0x000000ffff047224 */ /* 0x000fe400078e000c */
[----:B------:R-:W-:-:S07]  /*0be0*/  IMAD.MOV.U32 R5, RZ, RZ, R13 ;  /* 0x000000ffff057224 */ /* 0x000fce00078e000d */
.L_x_146:
[----:B------:R-:W-:Y:S05]  /*0bf0*/  BSYNC.RECONVERGENT B0 ;  /* 0x0000000000007941 */ /* 0x000fea0003800200 */
.L_x_145:
[----:B------:R-:W0:Y:S01]  /*0c00*/  LDC.64 R6, c[0x0][0x380] ;  /* 0x0000e000ff067b82 */ /* 0x000e220000000a00 */
[----:B------:R-:W1:Y:S01]  /*0c10*/  F2F.F32.F64 R5, R4 ;  /* 0x0000000400057310 */ /* 0x000e620000301000 */
[----:B0-----:R-:W-:-:S05]  /*0c20*/  IMAD.WIDE R2, R3, 0x4, R6 ;  /* 0x0000000403027825 */ /* 0x001fca00078e0206 */
[----:B-1----:R-:W-:Y:S01]  /*0c30*/  STG.E desc[UR8][R2.64], R5 ;  /* 0x0000000502007986 */ /* 0x002fe2000c101908 */
[----:B------:R-:W-:Y:S05]  /*0c40*/  EXIT ;  /* 0x000000000000794d */ /* 0x000fea0003800000 */
        .weak           $__internal_2_$__cuda_sm20_div_rn_f64_full
        .type           $__internal_2_$__cuda_sm20_div_rn_f64_full,@function
        .size           $__internal_2_$__cuda_sm20_div_rn_f64_full,(.L_x_173 - $__internal_2_$__cuda_sm20_div_rn_f64_full)
$__internal_2_$__cuda_sm20_div_rn_f64_full:
[C---:B------:R-:W-:Y:S01]  /*0c50*/  FSETP.GEU.AND P0, PT, |R9|.reuse, 1.469367938527859385e-39, PT ;  /* 0x001000000900780b */ /* 0x040fe20003f0e200 */
[----:B------:R-:W-:Y:S01]  /*0c60*/  IMAD.MOV.U32 R14, RZ, RZ, 0x1 ;  /* 0x00000001ff0e7424 */ /* 0x000fe200078e00ff */
[----:B------:R-:W-:Y:S01]  /*0c70*/  LOP3.LUT R4, R9, 0x800fffff, RZ, 0xc0, !PT ;  /* 0x800fffff09047812 */ /* 0x000fe200078ec0ff */
[----:B------:R-:W-:Y:S01]  /*0c80*/  IMAD.MOV.U32 R12, RZ, RZ, 0x1ca00000 ;  /* 0x1ca00000ff0c7424 */ /* 0x000fe200078e00ff */
[C---:B------:R-:W-:Y:S01]  /*0c90*/  FSETP.GEU.AND P2, PT, |R7|.reuse, 1.469367938527859385e-39, PT ;  /* 0x001000000700780b */ /* 0x040fe20003f4e200 */
[----:B------:R-:W-:Y:S01]  /*0ca0*/  BSSY.RECONVERGENT B1, `(.L_x_147) ;  /* 0x0000053000017945 */ /* 0x000fe20003800200 */
[----:B------:R-:W-:Y:S02]  /*0cb0*/  LOP3.LUT R5, R4, 0x3ff00000, RZ, 0xfc, !PT ;  /* 0x3ff0000004057812 */ /* 0x000fe400078efcff */
[----:B------:R-:W-:Y:S02]  /*0cc0*/  MOV R4, R8 ;  /* 0x0000000800047202 */ /* 0x000fe40000000f00 */
[----:B------:R-:W-:-:S02]  /*0cd0*/  LOP3.LUT R2, R7, 0x7ff00000, RZ, 0xc0, !PT ;  /* 0x7ff0000007027812 */ /* 0x000fc400078ec0ff */
[C---:B------:R-:W-:Y:S01]  /*0ce0*/  LOP3.LUT R13, R9.reuse, 0x7ff00000, RZ, 0xc0, !PT ;  /* 0x7ff00000090d7812 */ /* 0x040fe200078ec0ff */
[----:B------:R-:W-:Y:S02]  /*0cf0*/  @!P0 DMUL R4, R8, 8.98846567431157953865e+307 ;  /* 0x7fe0000008048828 */ /* 0x000fe40000000000 */
[----:B------:R-:W-:Y:S01]  /*0d00*/  IMAD.MOV.U32 R21, RZ, RZ, R2 ;  /* 0x000000ffff157224 */ /* 0x000fe200078e0002 */
[CC--:B------:R-:W-:Y:S01]  /*0d10*/  ISETP.GE.U32.AND P1, PT, R2.reuse, R13.reuse, PT ;  /* 0x0000000d0200720c */ /* 0x0c0fe20003f26070 */
[----:B------:R-:W-:Y:S01]  /*0d20*/  @!P2 IMAD.MOV.U32 R16, RZ, RZ, RZ ;  /* 0x000000ffff10a224 */ /* 0x000fe200078e00ff */
[----:B------:R-:W-:Y:S01]  /*0d30*/  @!P2 LOP3.LUT R17, R9, 0x7ff00000, RZ, 0xc0, !PT ;  /* 0x7ff000000911a812 */ /* 0x000fe200078ec0ff */
[----:B------:R-:W0:Y:S01]  /*0d40*/  MUFU.RCP64H R15, R5 ;  /* 0x00000005000f7308 */ /* 0x000e220000001800 */
[----:B------:R-:W-:Y:S02]  /*0d50*/  MOV R20, R13 ;  /* 0x0000000d00147202 */ /* 0x000fe40000000f00 */
[----:B------:R-:W-:-:S02]  /*0d60*/  @!P2 ISETP.GE.U32.AND P3, PT, R2, R17, PT ;  /* 0x000000110200a20c */ /* 0x000fc40003f66070 */
[----:B------:R-:W-:Y:S02]  /*0d70*/  @!P0 LOP3.LUT R20, R5, 0x7ff00000, RZ, 0xc0, !PT ;  /* 0x7ff0000005148812 */ /* 0x000fe400078ec0ff */
[----:B------:R-:W-:-:S03]  /*0d80*/  @!P2 SEL R17, R12, 0x63400000, !P3 ;  /* 0x634000000c11a807 */ /* 0x000fc60005800000 */
[----:B------:R-:W-:Y:S01]  /*0d90*/  VIADD R22, R20, 0xffffffff ;  /* 0xffffffff14167836 */ /* 0x000fe20000000000 */
[----:B------:R-:W-:-:S04]  /*0da0*/  @!P2 LOP3.LUT R17, R17, 0x80000000, R7, 0xf8, !PT ;  /* 0x800000001111a812 */ /* 0x000fc800078ef807 */
[----:B------:R-:W-:Y:S01]  /*0db0*/  @!P2 LOP3.LUT R17, R17, 0x100000, RZ, 0xfc, !PT ;  /* 0x001000001111a812 */ /* 0x000fe200078efcff */
[----:B0-----:R-:W-:-:S08]  /*0dc0*/  DFMA R10, R14, -R4, 1 ;  /* 0x3ff000000e0a742b */ /* 0x001fd00000000804 */
        /* <DEDUP_REMOVED lines=9> */
[----:B------:R-:W-:Y:S02]  /*0e60*/  DMUL R16, R14, R10 ;  /* 0x0000000a0e107228 */ /* 0x000fe40000000000 */
[----:B------:R-:W-:-:S05]  /*0e70*/  VIADD R13, R21, 0xffffffff ;  /* 0xffffffff150d7836 */ /* 0x000fca0000000000 */
[----:B------:R-:W-:Y:S01]  /*0e80*/  ISETP.GT.U32.AND P0, PT, R13, 0x7feffffe, PT ;  /* 0x7feffffe0d00780c */ /* 0x000fe20003f04070 */
[----:B------:R-:W-:-:S03]  /*0e90*/  DFMA R18, R16, -R4, R10 ;  /* 0x800000041012722b */ /* 0x000fc6000000000a */
[----:B------:R-:W-:-:S05]  /*0ea0*/  ISETP.GT.U32.OR P0, PT, R22, 0x7feffffe, P0 ;  /* 0x7feffffe1600780c */ /* 0x000fca0000704470 */
[----:B------:R-:W-:-:S08]  /*0eb0*/  DFMA R14, R14, R18, R16 ;  /* 0x000000120e0e722b */ /* 0x000fd00000000010 */
[----:B------:R-:W-:Y:S05]  /*0ec0*/  @P0 BRA `(.L_x_148) ;  /* 0x00000000006c0947 */ /* 0x000fea0003800000 */
[----:B------:R-:W-:-:S04]  /*0ed0*/  LOP3.LUT R7, R9, 0x7ff00000, RZ, 0xc0, !PT ;  /* 0x7ff0000009077812 */ /* 0x000fc800078ec0ff */
[CC--:B------:R-:W-:Y:S02]  /*0ee0*/  VIADDMNMX R6, R2.reuse, -R7.reuse, 0xb9600000, !PT ;  /* 0xb960000002067446 */ /* 0x0c0fe40007800907 */
[----:B------:R-:W-:Y:S02]  /*0ef0*/  ISETP.GE.U32.AND P0, PT, R2, R7, PT ;  /* 0x000000070200720c */ /* 0x000fe40003f06070 */
[----:B------:R-:W-:Y:S02]  /*0f00*/  VIMNMX R6, PT, PT, R6, 0x46a00000, PT ;  /* 0x46a0000006067848 */ /* 0x000fe40003fe0100 */
[----:B------:R-:W-:-:S04]  /*0f10*/  SEL R7, R12, 0x63400000, !P0 ;  /* 0x634000000c077807 */ /* 0x000fc80004000000 */
[----:B------:R-:W-:Y:S01]  /*0f20*/  IADD3 R2, PT, PT, -R7, R6, RZ ;  /* 0x0000000607027210 */ /* 0x000fe20007ffe1ff */
[----:B------:R-:W-:-:S04]  /*0f30*/  IMAD.MOV.U32 R6, RZ, RZ, RZ ;  /* 0x000000ffff067224 */ /* 0x000fc800078e00ff */
[----:B------:R-:W-:-:S06]  /*0f40*/  VIADD R7, R2, 0x7fe00000 ;  /* 0x7fe0000002077836 */ /* 0x000fcc0000000000 */
        /* <DEDUP_REMOVED lines=9> */
[----:B------:R-:W-:Y:S01]  /*0fe0*/  IMAD.MOV R5, RZ, RZ, -R2 ;  /* 0x000000ffff057224 */ /* 0x000fe200078e0a02 */
[----:B------:R-:W-:Y:S01]  /*0ff0*/  DMUL.RP R6, R14, R6 ;  /* 0x000000060e067228 */ /* 0x000fe20000008000 */
[----:B------:R-:W-:-:S06]  /*1000*/  IMAD.MOV.U32 R4, RZ, RZ, RZ ;  /* 0x000000ffff047224 */ /* 0x000fcc00078e00ff */
[----:B------:R-:W-:-:S03]  /*1010*/  DFMA R4, R12, -R4, R14 ;  /* 0x800000040c04722b */ /* 0x000fc6000000000e */
[----:B------:R-:W-:-:S03]  /*1020*/  LOP3.LUT R9, R7, R9, RZ, 0x3c, !PT ;  /* 0x0000000907097212 */ /* 0x000fc600078e3cff */
[----:B------:R-:W-:-:S04]  /*1030*/  IADD3 R4, PT, PT, -R2, -0x43300000, RZ ;  /* 0xbcd0000002047810 */ /* 0x000fc80007ffe1ff */
[----:B------:R-:W-:-:S04]  /*1040*/  FSETP.NEU.AND P0, PT, |R5|, R4, PT ;  /* 0x000000040500720b */ /* 0x000fc80003f0d200 */
[----:B------:R-:W-:Y:S02]  /*1050*/  FSEL R12, R6, R12, !P0 ;  /* 0x0000000c060c7208 */ /* 0x000fe40004000000 */
[----:B------:R-:W-:Y:S01]  /*1060*/  FSEL R13, R9, R13, !P0 ;  /* 0x0000000d090d7208 */ /* 0x000fe20004000000 */
[----:B------:R-:W-:Y:S06]  /*1070*/  BRA `(.L_x_149) ;  /* 0x0000000000547947 */ /* 0x000fec0003800000 */
.L_x_148:
[----:B------:R-:W-:-:S14]  /*1080*/  DSETP.NAN.AND P0, PT, R6, R6, PT ;  /* 0x000000060600722a */ /* 0x000fdc0003f08000 */
[----:B------:R-:W-:Y:S05]  /*1090*/  @P0 BRA `(.L_x_150) ;  /* 0x0000000000440947 */ /* 0x000fea0003800000 */
[----:B------:R-:W-:-:S14]  /*10a0*/  DSETP.NAN.AND P0, PT, R8, R8, PT ;  /* 0x000000080800722a */ /* 0x000fdc0003f08000 */
[----:B------:R-:W-:Y:S05]  /*10b0*/  @P0 BRA `(.L_x_151) ;  /* 0x0000000000300947 */ /* 0x000fea0003800000 */
[----:B------:R-:W-:Y:S01]  /*10c0*/  ISETP.NE.AND P0, PT, R21, R20, PT ;  /* 0x000000141500720c */ /* 0x000fe20003f05270 */
[----:B------:R-:W-:Y:S01]  /*10d0*/  IMAD.MOV.U32 R13, RZ, RZ, -0x80000 ;  /* 0xfff80000ff0d7424 */ /* 0x000fe200078e00ff */
[----:B------:R-:W-:-:S11]  /*10e0*/  MOV R12, 0x0 ;  /* 0x00000000000c7802 */ /* 0x000fd60000000f00 */
[----:B------:R-:W-:Y:S05]  /*10f0*/  @!P0 BRA `(.L_x_149) ;  /* 0x0000000000348947 */ /* 0x000fea0003800000 */
[----:B------:R-:W-:Y:S02]  /*1100*/  ISETP.NE.AND P0, PT, R21, 0x7ff00000, PT ;  /* 0x7ff000001500780c */ /* 0x000fe40003f05270 */
[----:B------:R-:W-:Y:S02]  /*1110*/  LOP3.LUT R13, R7, 0x80000000, R9, 0x48, !PT ;  /* 0x80000000070d7812 */ /* 0x000fe400078e4809 */
[----:B------:R-:W-:-:S13]  /*1120*/  ISETP.EQ.OR P0, PT, R20, RZ, !P0 ;  /* 0x000000ff1400720c */ /* 0x000fda0004702670 */
[----:B------:R-:W-:Y:S01]  /*1130*/  @P0 LOP3.LUT R2, R13, 0x7ff00000, RZ, 0xfc, !PT ;  /* 0x7ff000000d020812 */ /* 0x000fe200078efcff */
[----:B------:R-:W-:Y:S01]  /*1140*/  @!P0 IMAD.MOV.U32 R12, RZ, RZ, RZ ;  /* 0x000000ffff0c8224 */ /* 0x000fe200078e00ff */
[----:B------:R-:W-:-:S03]  /*1150*/  @P0 MOV R12, RZ ;  /* 0x000000ff000c0202 */ /* 0x000fc60000000f00 */
[----:B------:R-:W-:Y:S01]  /*1160*/  @P0 IMAD.MOV.U32 R13, RZ, RZ, R2 ;  /* 0x000000ffff0d0224 */ /* 0x000fe200078e0002 */
[----:B------:R-:W-:Y:S06]  /*1170*/  BRA `(.L_x_149) ;  /* 0x0000000000147947 */ /* 0x000fec0003800000 */
.L_x_151:
[----:B------:R-:W-:Y:S01]  /*1180*/  LOP3.LUT R13, R9, 0x80000, RZ, 0xfc, !PT ;  /* 0x00080000090d7812 */ /* 0x000fe200078efcff */
[----:B------:R-:W-:Y:S01]  /*1190*/  IMAD.MOV.U32 R12, RZ, RZ, R8 ;  /* 0x000000ffff0c7224 */ /* 0x000fe200078e0008 */
[----:B------:R-:W-:Y:S06]  /*11a0*/  BRA `(.L_x_149) ;  /* 0x0000000000087947 */ /* 0x000fec0003800000 */
.L_x_150:
[----:B------:R-:W-:Y:S02]  /*11b0*/  LOP3.LUT R13, R7, 0x80000, RZ, 0xfc, !PT ;  /* 0x00080000070d7812 */ /* 0x000fe400078efcff */
[----:B------:R-:W-:-:S07]  /*11c0*/  MOV R12, R6 ;  /* 0x00000006000c7202 */ /* 0x000fce0000000f00 */
.L_x_149:
[----:B------:R-:W-:Y:S05]  /*11d0*/  BSYNC.RECONVERGENT B1 ;  /* 0x0000000000017941 */ /* 0x000fea0003800200 */
.L_x_147:
[----:B------:R-:W-:Y:S02]  /*11e0*/  HFMA2 R5, -RZ, RZ, 0, 0 ;  /* 0x00000000ff057431 */ /* 0x000fe400000001ff */
[----:B------:R-:W-:-:S04]  /*11f0*/  IMAD.MOV.U32 R4, RZ, RZ, R0 ;  /* 0x000000ffff047224 */ /* 0x000fc800078e0000 */
[----:B------:R-:W-:Y:S05]  /*1200*/  RET.REL.NODEC R4 `(_Z26creatingMeanLogNormalFramePfS_ii) ;  /* 0xffffffec047c7950 */ /* 0x000fea0003c3ffff */
.L_x_152:
        /* <DEDUP_REMOVED lines=15> */
.L_x_173:


//--------------------- .text._Z23creatingLogNormalFramesPfPiS_ii --------------------------
	.section	.text._Z23creatingLogNormalFramesPfPiS_ii,"ax",@progbits
	.align	128
        .global         _Z23creatingLogNormalFramesPfPiS_ii
        .type           _Z23creatingLogNormalFramesPfPiS_ii,@function
        .size           _Z23creatingLogNormalFramesPfPiS_ii,(.L_x_178 - _Z23creatingLogNormalFramesPfPiS_ii)
        .other          _Z23creatingLogNormalFramesPfPiS_ii,@"STO_CUDA_ENTRY STV_DEFAULT"
_Z23creatingLogNormalFramesPfPiS_ii:
.text._Z23creatingLogNormalFramesPfPiS_ii:
[----:B------:R-:W-:Y:S01]  /*0000*/  LDC R1, c[0x0][0x37c] ;  /* 0x0000df00ff017b82 */ /* 0x000fe20000000800 */
[----:B------:R-:W0:Y:S07]  /*0010*/  S2R R11, SR_TID.X ;  /* 0x00000000000b7919 */ /* 0x000e2e0000002100 */
[----:B------:R-:W0:Y:S08]  /*0020*/  S2UR UR4, SR_CTAID.X ;  /* 0x00000000000479c3 */ /* 0x000e300000002500 */
[----:B------:R-:W0:Y:S08]  /*0030*/  LDC R0, c[0x0][0x360] ;  /* 0x0000d800ff007b82 */ /* 0x000e300000000800 */
[----:B------:R-:W1:Y:S01]  /*0040*/  LDC.64 R2, c[0x0][0x398] ;  /* 0x0000e600ff027b82 */ /* 0x000e620000000a00 */
[----:B0-----:R-:W-:Y:S01]  /*0050*/  IMAD R11, R0, UR4, R11 ;  /* 0x00000004000b7c24 */ /* 0x001fe2000f8e020b */
[----:B-1----:R-:W-:-:S04]  /*0060*/  ISETP.GE.AND P0, PT, R3, 0x1, PT ;  /* 0x000000010300780c */ /* 0x002fc80003f06270 */
[----:B------:R-:W-:-:S13]  /*0070*/  ISETP.GE.OR P0, PT, R11, R2, !P0 ;  /* 0x000000020b00720c */ /* 0x000fda0004706670 */
[----:B------:R-:W-:Y:S05]  /*0080*/  @P0 EXIT ;  /* 0x000000000000094d */ /* 0x000fea0003800000 */
[----:B------:R-:W0:Y:S01]  /*0090*/  LDC.64 R4, c[0x0][0x380] ;  /* 0x0000e000ff047b82 */ /* 0x000e220000000a00 */
[C---:B------:R-:W-:Y:S01]  /*00a0*/  ISETP.GE.U32.AND P1, PT, R3.reuse, 0x4, PT ;  /* 0x000000040300780c */ /* 0x040fe20003f26070 */
[----:B------:R-:W1:Y:S01]  /*00b0*/  LDCU.64 UR4, c[0x0][0x358] ;  /* 0x00006b00ff0477ac */ /* 0x000e620008000a00 */
[----:B------:R-:W-:Y:S01]  /*00c0*/  LOP3.LUT R15, R3, 0x3, RZ, 0xc0, !PT ;  /* 0x00000003030f7812 */ /* 0x000fe200078ec0ff */
[----:B------:R-:W-:-:S03]  /*00d0*/  HFMA2 R0, -RZ, RZ, 0, 0 ;  /* 0x00000000ff007431 */ /* 0x000fc600000001ff */
[----:B------:R-:W-:Y:S01]  /*00e0*/  ISETP.NE.AND P0, PT, R15, RZ, PT ;  /* 0x000000ff0f00720c */ /* 0x000fe20003f05270 */
[----:B0-----:R-:W-:-:S06]  /*00f0*/  IMAD.WIDE R4, R11, 0x4, R4 ;  /* 0x000000040b047825 */ /* 0x001fcc00078e0204 */
[----:B-1----:R-:W-:Y:S06]  /*0100*/  @!P1 BRA `(.L_x_153) ;  /* 0x00000008006c9947 */ /* 0x002fec0003800000 */
[----:B------:R-:W0:Y:S01]  /*0110*/  LDC.64 R6, c[0x0][0x388] ;  /* 0x0000e200ff067b82 */ /* 0x000e220000000a00 */
[----:B------:R-:W-:Y:S02]  /*0120*/  LOP3.LUT R0, R3, 0x7ffffffc, RZ, 0xc0, !PT ;  /* 0x7ffffffc03007812 */ /* 0x000fe400078ec0ff */
[----:B------:R-:W-:Y:S02]  /*0130*/  MOV R13, R11 ;  /* 0x0000000b000d7202 */ /* 0x000fe40000000f00 */
[----:B------:R-:W-:-:S03]  /*0140*/  IADD3 R10, PT, PT, -R0, RZ, RZ ;  /* 0x000000ff000a7210 */ /* 0x000fc60007ffe1ff */
[----:B------:R-:W1:Y:S04]  /*0150*/  LDC.64 R8, c[0x0][0x390] ;  /* 0x0000e400ff087b82 */ /* 0x000e680000000a00 */
.L_x_154:
[----:B0-2---:R-:W-:Y:S01]  /*0160*/  IMAD.WIDE R16, R13, 0x4, R6 ;  /* 0x000000040d107825 */ /* 0x005fe200078e0206 */
[----:B------:R-:W2:Y:S04]  /*0170*/  LDG.E R19, desc[UR4][R4.64] ;  /* 0x0000000404137981 */ /* 0x000ea8000c1e1900 */
[----:B------:R-:W3:Y:S02]  /*0180*/  LDG.E R12, desc[UR4][R16.64] ;  /* 0x00000004100c7981 */ /* 0x000ee4000c1e1900 */
[----:B---3--:R-:W-:-:S05]  /*0190*/  I2FP.F32.S32 R12, R12 ;  /* 0x0000000c000c7245 */ /* 0x008fca0000201400 */
[----:B--2---:R-:W-:-:S05]  /*01a0*/  FADD R19, R12, -R19 ;  /* 0x800000130c137221 */ /* 0x004fca0000000000 */
[----:B------:R-:W-:-:S04]  /*01b0*/  FSETP.NEU.AND P1, PT, |R19|, RZ, PT ;  /* 0x000000ff1300720b */ /* 0x000fc80003f2d200 */
[----:B------:R-:W-:-:S04]  /*01c0*/  FSEL R19, |R19|, 9.9999999747524270788e-07, P1 ;  /* 0x358637bd13137808 */ /* 0x000fc80000800200 */
[----:B------:R-:W-:-:S13]  /*01d0*/  FSETP.GEU.AND P1, PT, R19, 1.175494350822287508e-38, PT ;  /* 0x008000001300780b */ /* 0x000fda0003f2e000 */
[----:B------:R-:W-:-:S05]  /*01e0*/  @!P1 FMUL R19, R19, 8388608 ;  /* 0x4b00000013139820 */ /* 0x000fca0000400000 */
[----:B------:R-:W-:-:S04]  /*01f0*/  IADD3 R12, PT, PT, R19, -0x3f2aaaab, RZ ;  /* 0xc0d55555130c7810 */ /* 0x000fc80007ffe0ff */
[----:B------:R-:W-:-:S04]  /*0200*/  LOP3.LUT R18, R12, 0xff800000, RZ, 0xc0, !PT ;  /* 0xff8000000c127812 */ /* 0x000fc800078ec0ff */
[----:B------:R-:W-:Y:S02]  /*0210*/  IADD3 R21, PT, PT, R19, -R18, RZ ;  /* 0x8000001213157210 */ /* 0x000fe40007ffe0ff */
[----:B------:R-:W-:-:S03]  /*0220*/  MOV R12, 0x3e055027 ;  /* 0x3e055027000c7802 */ /* 0x000fc60000000f00 */
[----:B------:R-:W-:-:S04]  /*0230*/  FADD R21, R21, -1 ;  /* 0xbf80000015157421 */ /* 0x000fc80000000000 */
[----:B------:R-:W-:-:S04]  /*0240*/  FFMA R14, R21, -R12, 0.14084610342979431152 ;  /* 0x3e1039f6150e7423 */ /* 0x000fc8000000080c */
[----:B------:R-:W-:-:S04]  /*0250*/  FFMA R14, R21, R14, -0.12148627638816833496 ;  /* 0xbdf8cdcc150e7423 */ /* 0x000fc8000000000e */
[----:B------:R-:W-:-:S04]  /*0260*/  FFMA R14, R21, R14, 0.13980610668659210205 ;  /* 0x3e0f2955150e7423 */ /* 0x000fc8000000000e */
[----:B------:R-:W-:-:S04]  /*0270*/  FFMA R14, R21, R14, -0.16684235632419586182 ;  /* 0xbe2ad8b9150e7423 */ /* 0x000fc8000000000e */
[----:B------:R-:W-:-:S04]  /*0280*/  FFMA R14, R21, R14, 0.20012299716472625732 ;  /* 0x3e4ced0b150e7423 */ /* 0x000fc8000000000e */
[----:B------:R-:W-:-:S04]  /*0290*/  FFMA R14, R21, R14, -0.24999669194221496582 ;  /* 0xbe7fff22150e7423 */ /* 0x000fc8000000000e */
[----:B------:R-:W-:-:S04]  /*02a0*/  FFMA R14, R21, R14, 0.33333182334899902344 ;  /* 0x3eaaaa78150e7423 */ /* 0x000fc8000000000e */
[----:B------:R-:W-:Y:S01]  /*02b0*/  FFMA R20, R21, R14, -0.5 ;  /* 0xbf00000015147423 */ /* 0x000fe2000000000e */
[----:B------:R-:W-:Y:S02]  /*02c0*/  FSEL R14, RZ, -23, P1 ;  /* 0xc1b80000ff0e7808 */ /* 0x000fe40000800000 */
[----:B------:R-:W-:Y:S02]  /*02d0*/  ISETP.GT.U32.AND P1, PT, R19, 0x7f7fffff, PT ;  /* 0x7f7fffff1300780c */ /* 0x000fe40003f24070 */
[----:B------:R-:W-:Y:S01]  /*02e0*/  I2FP.F32.S32 R23, R18 ;  /* 0x0000001200177245 */ /* 0x000fe20000201400 */
[----:B------:R-:W-:-:S04]  /*02f0*/  FMUL R20, R21, R20 ;  /* 0x0000001415147220 */ /* 0x000fc80000400000 */
[----:B------:R-:W-:Y:S01]  /*0300*/  FFMA R23, R23, 1.1920928955078125e-07, R14 ;  /* 0x3400000017177823 */ /* 0x000fe2000000000e */
[----:B------:R-:W-:Y:S01]  /*0310*/  FFMA R20, R21, R20, R21 ;  /* 0x0000001415147223 */ /* 0x000fe20000000015 */
[----:B------:R-:W-:-:S03]  /*0320*/  MOV R14, 0x7f800000 ;  /* 0x7f800000000e7802 */ /* 0x000fc60000000f00 */
[----:B------:R-:W-:Y:S02]  /*0330*/  FFMA R23, R23, 0.69314718246459960938, R20 ;  /* 0x3f31721817177823 */ /* 0x000fe40000000014 */
[C---:B------:R-:W-:Y:S01]  /*0340*/  @P1 FFMA R23, R19.reuse, R14, +INF ;  /* 0x7f80000013171423 */ /* 0x040fe2000000000e */
[----:B------:R-:W-:Y:S01]  /*0350*/  FSETP.NEU.AND P1, PT, R19, RZ, PT ;  /* 0x000000ff1300720b */ /* 0x000fe20003f2d000 */
[----:B-1----:R-:W-:-:S03]  /*0360*/  IMAD.WIDE R20, R13, 0x4, R8 ;  /* 0x000000040d147825 */ /* 0x002fc600078e0208 */
[----:B------:R-:W-:-:S05]  /*0370*/  FSEL R25, R23, -INF , P1 ;  /* 0xff80000017197808 */ /* 0x000fca0000800000 */
[----:B------:R-:W-:Y:S04]  /*0380*/  STG.E desc[UR4][R20.64], R25 ;  /* 0x0000001914007986 */ /* 0x000fe8000c101904 */
[----:B------:R-:W2:Y:S02]  /*0390*/  LDG.E R18, desc[UR4][R16.64] ;  /* 0x0000000410127981 */ /* 0x000ea4000c1e1900 */
[----:B--2---:R-:W-:Y:S01]  /*03a0*/  I2FP.F32.S32 R27, R18 ;  /* 0x00000012001b7245 */ /* 0x004fe20000201400 */
[----:B------:R-:W-:-:S04]  /*03b0*/  IMAD.WIDE R18, R2, 0x4, R16 ;  /* 0x0000000402127825 */ /* 0x000fc800078e0210 */
[----:B------:R0:W-:Y:S04]  /*03c0*/  STG.E desc[UR4][R20.64], R27 ;  /* 0x0000001b14007986 */ /* 0x0001e8000c101904 */
[----:B------:R-:W2:Y:S04]  /*03d0*/  LDG.E R22, desc[UR4][R18.64] ;  /* 0x0000000412167981 */ /* 0x000ea8000c1e1900 */
[----:B------:R-:W3:Y:S01]  /*03e0*/  LDG.E R23, desc[UR4][R4.64] ;  /* 0x0000000404177981 */ /* 0x000ee2000c1e1900 */
[----:B0-----:R-:W-:Y:S01]  /*03f0*/  IMAD.WIDE R20, R2, 0x4, R20 ;  /* 0x0000000402147825 */ /* 0x001fe200078e0214 */
[----:B--2---:R-:W-:-:S05]  /*0400*/  I2FP.F32.S32 R22, R22 ;  /* 0x0000001600167245 */ /* 0x004fca0000201400 */
[----:B---3--:R-:W-:-:S05]  /*0410*/  FADD R23, R22, -R23 ;  /* 0x8000001716177221 */ /* 0x008fca0000000000 */
[----:B------:R-:W-:-:S04]  /*0420*/  FSETP.NEU.AND P1, PT, |R23|, RZ, PT ;  /* 0x000000ff1700720b */ /* 0x000fc80003f2d200 */
[----:B------:R-:W-:-:S04]  /*0430*/  FSEL R23, |R23|, 9.9999999747524270788e-07, P1 ;  /* 0x358637bd17177808 */ /* 0x000fc80000800200 */
[----:B------:R-:W-:-:S13]  /*0440*/  FSETP.GEU.AND P1, PT, R23, 1.175494350822287508e-38, PT ;  /* 0x008000001700780b */ /* 0x000fda0003f2e000 */
[----:B------:R-:W-:-:S05]  /*0450*/  @!P1 FMUL R23, R23, 8388608 ;  /* 0x4b00000017179820 */ /* 0x000fca0000400000 */
[----:B------:R-:W-:-:S04]  /*0460*/  IADD3 R16, PT, PT, R23, -0x3f2aaaab, RZ ;  /* 0xc0d5555517107810 */ /* 0x000fc80007ffe0ff */
[----:B------:R-:W-:-:S04]  /*0470*/  LOP3.LUT R16, R16, 0xff800000, RZ, 0xc0, !PT ;  /* 0xff80000010107812 */ /* 0x000fc800078ec0ff */
[----:B------:R-:W-:-:S05]  /*0480*/  IADD3 R17, PT, PT, R23, -R16, RZ ;  /* 0x8000001017117210 */ /* 0x000fca0007ffe0ff */
        /* <DEDUP_REMOVED lines=10> */
[----:B------:R-:W-:Y:S01]  /*0530*/  ISETP.GT.U32.AND P1, PT, R23, 0x7f7fffff, PT ;  /* 0x7f7fffff1700780c */ /* 0x000fe20003f24070 */
[----:B------:R-:W-:Y:S01]  /*0540*/  FMUL R24, R17, R24 ;  /* 0x0000001811187220 */ /* 0x000fe20000400000 */
[----:B------:R-:W-:-:S03]  /*0550*/  I2FP.F32.S32 R25, R16 ;  /* 0x0000001000197245 */ /* 0x000fc60000201400 */
[----:B------:R-:W-:Y:S02]  /*0560*/  FFMA R17, R17, R24, R17 ;  /* 0x0000001811117223 */ /* 0x000fe40000000011 */
[----:B------:R-:W-:-:S04]  /*0570*/  FFMA R22, R25, 1.1920928955078125e-07, R22 ;  /* 0x3400000019167823 */ /* 0x000fc80000000016 */
[----:B------:R-:W-:Y:S02]  /*0580*/  FFMA R17, R22, 0.69314718246459960938, R17 ;  /* 0x3f31721816117823 */ /* 0x000fe40000000011 */
[C---:B------:R-:W-:Y:S01]  /*0590*/  @P1 FFMA R17, R23.reuse, R14, +INF ;  /* 0x7f80000017111423 */ /* 0x040fe2000000000e */
[----:B------:R-:W-:-:S04]  /*05a0*/  FSETP.NEU.AND P1, PT, R23, RZ, PT ;  /* 0x000000ff1700720b */ /* 0x000fc80003f2d000 */
        /* <DEDUP_REMOVED lines=73> */
[----:B------:R2:W-:Y:S04]  /*0a40*/  STG.E desc[UR4][R20.64], R17 ;  /* 0x0000001114007986 */ /* 0x0005e8000c101904 */
[----:B------:R-:W3:Y:S01]  /*0a50*/  LDG.E R18, desc[UR4][R18.64] ;  /* 0x0000000412127981 */ /* 0x000ee2000c1e1900 */
[----:B------:R-:W-:-:S04]  /*0a60*/  IADD3 R10, PT, PT, R10, 0x4, RZ ;  /* 0x000000040a0a7810 */ /* 0x000fc80007ffe0ff */
[----:B------:R-:W-:Y:S02]  /*0a70*/  ISETP.NE.AND P1, PT, R10, RZ, PT ;  /* 0x000000ff0a00720c */ /* 0x000fe40003f25270 */
[----:B------:R-:W-:Y:S02]  /*0a80*/  LEA R13, R2, R13, 0x2 ;  /* 0x0000000d020d7211 */ /* 0x000fe400078e10ff */
[----:B---3--:R-:W-:-:S05]  /*0a90*/  I2FP.F32.S32 R23, R18 ;  /* 0x0000001200177245 */ /* 0x008fca0000201400 */
[----:B------:R2:W-:Y:S04]  /*0aa0*/  STG.E desc[UR4][R20.64], R23 ;  /* 0x0000001714007986 */ /* 0x0005e8000c101904 */
[----:B------:R-:W-:Y:S05]  /*0ab0*/  @P1 BRA `(.L_x_154) ;  /* 0xfffffff400a81947 */ /* 0x000fea000383ffff */
.L_x_153:
[----:B------:R-:W-:Y:S05]  /*0ac0*/  @!P0 EXIT ;  /* 0x000000000000894d */ /* 0x000fea0003800000 */
[----:B------:R-:W-:Y:S02]  /*0ad0*/  ISETP.NE.AND P1, PT, R15, 0x1, PT ;  /* 0x000000010f00780c */ /* 0x000fe40003f25270 */
[----:B------:R-:W-:-:S04]  /*0ae0*/  LOP3.LUT R3, R3, 0x1, RZ, 0xc0, !PT ;  /* 0x0000000103037812 */ /* 0x000fc800078ec0ff */
[----:B------:R-:W-:-:S07]  /*0af0*/  ISETP.NE.U32.AND P0, PT, R3, 0x1, PT ;  /* 0x000000010300780c */ /* 0x000fce0003f05070 */
[----:B------:R-:W-:Y:S06]  /*0b00*/  @!P1 BRA `(.L_x_155) ;  /* 0x0000000400389947 */ /* 0x000fec0003800000 */
[----:B------:R-:W0:Y:S01]  /*0b10*/  LDC.64 R6, c[0x0][0x388] ;  /* 0x0000e200ff067b82 */ /* 0x000e220000000a00 */
[----:B------:R-:W-:Y:S01]  /*0b20*/  IMAD R3, R0, R2, R11 ;  /* 0x0000000200037224 */ /* 0x000fe200078e020b */
[----:B------:R-:W3:Y:S03]  /*0b30*/  LDG.E R9, desc[UR4][R4.64] ;  /* 0x0000000404097981 */ /* 0x000ee6000c1e1900 */
[----:B0-----:R-:W-:-:S05]  /*0b40*/  IMAD.WIDE R6, R3, 0x4, R6 ;  /* 0x0000000403067825 */ /* 0x001fca00078e0206 */
[----:B------:R-:W4:Y:S01]  /*0b50*/  LDG.E R8, desc[UR4][R6.64] ;  /* 0x0000000406087981 */ /* 0x000f22000c1e1900 */
[----:B------:R-:W-:Y:S01]  /*0b60*/  HFMA2 R10, -RZ, RZ, 1.5048828125, 33.21875 ;  /* 0x3e055027ff0a7431 */ /* 0x000fe200000001ff */
[----:B----4-:R-:W-:-:S05]  /*0b70*/  I2FP.F32.S32 R8, R8 ;  /* 0x0000000800087245 */ /* 0x010fca0000201400 */
        /* <DEDUP_REMOVED lines=8> */
[----:B--2---:R-:W-:-:S04]  /*0c00*/  FADD R17, R8, -1 ;  /* 0xbf80000008117421 */ /* 0x004fc80000000000 */
[----:B------:R-:W-:-:S04]  /*0c10*/  FFMA R8, R17, -R10, 0.14084610342979431152 ;  /* 0x3e1039f611087423 */ /* 0x000fc8000000080a */
[----:B------:R-:W-:-:S04]  /*0c20*/  FFMA R8, R17, R8, -0.12148627638816833496 ;  /* 0xbdf8cdcc11087423 */ /* 0x000fc80000000008 */
[----:B------:R-:W-:-:S04]  /*0c30*/  FFMA R8, R17, R8, 0.13980610668659210205 ;  /* 0x3e0f295511087423 */ /* 0x000fc80000000008 */
[----:B------:R-:W-:-:S04]  /*0c40*/  FFMA R8, R17, R8, -0.16684235632419586182 ;  /* 0xbe2ad8b911087423 */ /* 0x000fc80000000008 */
[----:B------:R-:W-:-:S04]  /*0c50*/  FFMA R8, R17, R8, 0.20012299716472625732 ;  /* 0x3e4ced0b11087423 */ /* 0x000fc80000000008 */
[C---:B------:R-:W-:Y:S02]  /*0c60*/  FFMA R14, R17.reuse, R8, -0.24999669194221496582 ;  /* 0xbe7fff22110e7423 */ /* 0x040fe40000000008 */
[----:B------:R-:W0:Y:S02]  /*0c70*/  LDC.64 R8, c[0x0][0x390] ;  /* 0x0000e400ff087b82 */ /* 0x000e240000000a00 */
[C---:B------:R-:W-:Y:S01]  /*0c80*/  FFMA R14, R17.reuse, R14, 0.33333182334899902344 ;  /* 0x3eaaaa78110e7423 */ /* 0x040fe2000000000e */
[----:B------:R-:W-:Y:S02]  /*0c90*/  FSEL R13, RZ, -23, P1 ;  /* 0xc1b80000ff0d7808 */ /* 0x000fe40000800000 */
[----:B------:R-:W-:Y:S01]  /*0ca0*/  ISETP.GT.U32.AND P1, PT, R12, 0x7f7fffff, PT ;  /* 0x7f7fffff0c00780c */ /* 0x000fe20003f24070 */
[----:B------:R-:W-:Y:S01]  /*0cb0*/  FFMA R16, R17, R14, -0.5 ;  /* 0xbf00000011107423 */ /* 0x000fe2000000000e */
[----:B------:R-:W-:-:S03]  /*0cc0*/  I2FP.F32.S32 R14, R15 ;  /* 0x0000000f000e7245 */ /* 0x000fc60000201400 */
[C---:B------:R-:W-:Y:S01]  /*0cd0*/  FMUL R16, R17.reuse, R16 ;  /* 0x0000001011107220 */ /* 0x040fe20000400000 */
[----:B------:R-:W-:Y:S01]  /*0ce0*/  MOV R15, 0x7f800000 ;  /* 0x7f800000000f7802 */ /* 0x000fe20000000f00 */
[----:B------:R-:W-:Y:S02]  /*0cf0*/  FFMA R13, R14, 1.1920928955078125e-07, R13 ;  /* 0x340000000e0d7823 */ /* 0x000fe4000000000d */
[----:B------:R-:W-:-:S04]  /*0d00*/  FFMA R16, R17, R16, R17 ;  /* 0x0000001011107223 */ /* 0x000fc80000000011 */
[----:B------:R-:W-:Y:S01]  /*0d10*/  FFMA R13, R13, 0.69314718246459960938, R16 ;  /* 0x3f3172180d0d7823 */ /* 0x000fe20000000010 */
[C---:B------:R-:W-:Y:S01]  /*0d20*/  @P1 FFMA R13, R12.reuse, R15, +INF ;  /* 0x7f8000000c0d1423 */ /* 0x040fe2000000000f */
[----:B------:R-:W-:Y:S01]  /*0d30*/  FSETP.NEU.AND P1, PT, R12, RZ, PT ;  /* 0x000000ff0c00720b */ /* 0x000fe20003f2d000 */
[----:B0-----:R-:W-:-:S03]  /*0d40*/  IMAD.WIDE R8, R3, 0x4, R8 ;  /* 0x0000000403087825 */ /* 0x001fc600078e0208 */
        /* <DEDUP_REMOVED lines=24> */
[----:B------:R-:W-:Y:S01]  /*0ed0*/  FFMA R10, R17, R10, -0.24999669194221496582 ;  /* 0xbe7fff22110a7423 */ /* 0x000fe2000000000a */
[----:B------:R-:W-:-:S03]  /*0ee0*/  FSEL R3, RZ, -23, P1 ;  /* 0xc1b80000ff037808 */ /* 0x000fc60000800000 */
[----:B------:R-:W-:Y:S01]  /*0ef0*/  FFMA R10, R17, R10, 0.33333182334899902344 ;  /* 0x3eaaaa78110a7423 */ /* 0x000fe2000000000a */
[----:B------:R-:W-:-:S03]  /*0f00*/  ISETP.GT.U32.AND P1, PT, R14, 0x7f7fffff, PT ;  /* 0x7f7fffff0e00780c */ /* 0x000fc60003f24070 */
[----:B------:R-:W-:Y:S01]  /*0f10*/  FFMA R10, R17, R10, -0.5 ;  /* 0xbf000000110a7423 */ /* 0x000fe2000000000a */
[----:B------:R-:W-:-:S03]  /*0f20*/  I2FP.F32.S32 R6, R7 ;  /* 0x0000000700067245 */ /* 0x000fc60000201400 */
[C---:B------:R-:W-:Y:S02]  /*0f30*/  FMUL R10, R17.reuse, R10 ;  /* 0x0000000a110a7220 */ /* 0x040fe40000400000 */
[----:B------:R-:W-:Y:S02]  /*0f40*/  FFMA R3, R6, 1.1920928955078125e-07, R3 ;  /* 0x3400000006037823 */ /* 0x000fe40000000003 */
[----:B------:R-:W-:-:S04]  /*0f50*/  FFMA R10, R17, R10, R17 ;  /* 0x0000000a110a7223 */ /* 0x000fc80000000011 */
[----:B------:R-:W-:Y:S01]  /*0f60*/  FFMA R3, R3, 0.69314718246459960938, R10 ;  /* 0x3f31721803037823 */ /* 0x000fe2000000000a */
[C---:B------:R-:W-:Y:S01]  /*0f70*/  @P1 FFMA R3, R14.reuse, R15, +INF ;  /* 0x7f8000000e031423 */ /* 0x040fe2000000000f */
[----:B------:R-:W-:-:S04]  /*0f80*/  FSETP.NEU.AND P1, PT, R14, RZ, PT ;  /* 0x000000ff0e00720b */ /* 0x000fc80003f2d000 */
[----:B------:R-:W-:-:S05]  /*0f90*/  FSEL R3, R3, -INF , P1 ;  /* 0xff80000003037808 */ /* 0x000fca0000800000 */
[----:B------:R0:W-:Y:S04]  /*0fa0*/  STG.E desc[UR4][R8.64], R3 ;  /* 0x0000000308007986 */ /* 0x0001e8000c101904 */
[----:B------:R-:W2:Y:S01]  /*0fb0*/  LDG.E R12, desc[UR4][R12.64] ;  /* 0x000000040c0c7981 */ /* 0x000ea2000c1e1900 */
[----:B------:R-:W-:Y:S02]  /*0fc0*/  IADD3 R0, PT, PT, R0, 0x2, RZ ;  /* 0x0000000200007810 */ /* 0x000fe40007ffe0ff */
[----:B--2---:R-:W-:-:S05]  /*0fd0*/  I2FP.F32.S32 R7, R12 ;  /* 0x0000000c00077245 */ /* 0x004fca0000201400 */
[----:B------:R0:W-:Y:S02]  /*0fe0*/  STG.E desc[UR4][R8.64], R7 ;  /* 0x0000000708007986 */ /* 0x0001e4000c101904 */
.L_x_155:
[----:B------:R-:W-:Y:S05]  /*0ff0*/  @P0 EXIT ;  /* 0x000000000000094d */ /* 0x000fea0003800000 */
[----:B0-----:R-:W0:Y:S01]  /*1000*/  LDC.64 R6, c[0x0][0x388] ;  /* 0x0000e200ff067b82 */ /* 0x001e220000000a00 */
        /* <DEDUP_REMOVED lines=20> */
[C---:B------:R-:W-:Y:S02]  /*1150*/  FFMA R7, R10.reuse, R5, -0.24999669194221496582 ;  /* 0xbe7fff220a077423 */ /* 0x040fe40000000005 */
[----:B------:R-:W0:Y:S02]  /*1160*/  LDC.64 R4, c[0x0][0x390] ;  /* 0x0000e400ff047b82 */ /* 0x000e240000000a00 */
[----:B------:R-:W-:-:S04]  /*1170*/  FFMA R7, R10, R7, 0.33333182334899902344 ;  /* 0x3eaaaa780a077423 */ /* 0x000fc80000000007 */
[----:B------:R-:W-:Y:S01]  /*1180*/  FFMA R11, R10, R7, -0.5 ;  /* 0xbf0000000a0b7423 */ /* 0x000fe20000000007 */
[----:B------:R-:W-:Y:S02]  /*1190*/  FSEL R7, RZ, -23, P0 ;  /* 0xc1b80000ff077808 */ /* 0x000fe40000000000 */
[----:B------:R-:W-:Y:S01]  /*11a0*/  ISETP.GT.U32.AND P0, PT, R6, 0x7f7fffff, PT ;  /* 0x7f7fffff0600780c */ /* 0x000fe20003f04070 */
[C---:B------:R-:W-:Y:S01]  /*11b0*/  FMUL R11, R10.reuse, R11 ;  /* 0x0000000b0a0b7220 */ /* 0x040fe20000400000 */
[----:B------:R-:W-:Y:S02]  /*11c0*/  I2FP.F32.S32 R8, R9 ;  /* 0x0000000900087245 */ /* 0x000fe40000201400 */
[----:B------:R-:W-:Y:S01]  /*11d0*/  MOV R9, 0x7f800000 ;  /* 0x7f80000000097802 */ /* 0x000fe20000000f00 */
[----:B------:R-:W-:Y:S02]  /*11e0*/  FFMA R10, R10, R11, R10 ;  /* 0x0000000b0a0a7223 */ /* 0x000fe4000000000a */
[----:B------:R-:W-:-:S04]  /*11f0*/  FFMA R7, R8, 1.1920928955078125e-07, R7 ;  /* 0x3400000008077823 */ /* 0x000fc80000000007 */
[----:B------:R-:W-:Y:S02]  /*1200*/  FFMA R7, R7, 0.69314718246459960938, R10 ;  /* 0x3f31721807077823 */ /* 0x000fe4000000000a */
[C---:B------:R-:W-:Y:S01]  /*1210*/  @P0 FFMA R7, R6.reuse, R9, +INF ;  /* 0x7f80000006070423 */ /* 0x040fe20000000009 */
[----:B------:R-:W-:Y:S01]  /*1220*/  FSETP.NEU.AND P0, PT, R6, RZ, PT ;  /* 0x000000ff0600720b */ /* 0x000fe20003f0d000 */
[----:B0-----:R-:W-:-:S03]  /*1230*/  IMAD.WIDE R4, R0, 0x4, R4 ;  /* 0x0000000400047825 */ /* 0x001fc600078e0204 */
[----:B------:R-:W-:-:S05]  /*1240*/  FSEL R7, R7, -INF , P0 ;  /* 0xff80000007077808 */ /* 0x000fca0000000000 */
[----:B------:R-:W-:Y:S04]  /*1250*/  STG.E desc[UR4][R4.64], R7 ;  /* 0x0000000704007986 */ /* 0x000fe8000c101904 */
[----:B------:R-:W3:Y:S02]  /*1260*/  LDG.E R2, desc[UR4][R2.64] ;  /* 0x0000000402027981 */ /* 0x000ee4000c1e1900 */
[----:B---3--:R-:W-:-:S05]  /*1270*/  I2FP.F32.S32 R9, R2 ;  /* 0x0000000200097245 */ /* 0x008fca0000201400 */
[----:B------:R-:W-:Y:S01]  /*1280*/  STG.E desc[UR4][R4.64], R9 ;  /* 0x0000000904007986 */ /* 0x000fe2000c101904 */
[----:B------:R-:W-:Y:S05]  /*1290*/  EXIT ;  /* 0x000000000000794d */ /* 0x000fea0003800000 */
.L_x_156:
        /* <DEDUP_REMOVED lines=14> */
.L_x_178:


//--------------------- .text._Z22creatingMeanPixelFramePfPiii --------------------------
	.section	.text._Z22creatingMeanPixelFramePfPiii,"ax",@progbits
	.align	128
        .global         _Z22creatingMeanPixelFramePfPiii
        .type           _Z22creatingMeanPixelFramePfPiii,@function
        .size           _Z22creatingMeanPixelFramePfPiii,(.L_x_174 - _Z22creatingMeanPixelFramePfPiii)
        .other          _Z22creatingMeanPixelFramePfPiii,@"STO_CUDA_ENTRY STV_DEFAULT"
_Z22creatingMeanPixelFramePfPiii:
.text._Z22creatingMeanPixelFramePfPiii:
        /* <DEDUP_REMOVED lines=23> */
.L_x_159:
        /* <DEDUP_REMOVED lines=36> */
[----:B--2---:R-:W2:Y:S08]  /*03b0*/  I2F.F64 R16, R16 ;  /* 0x0000001000107312 */ /* 0x004eb00000201c00 */
[----:B---3--:R-:W3:Y:S01]  /*03c0*/  I2F.F64 R12, R12 ;  /* 0x0000000c000c7312 */ /* 0x008ee20000201c00 */
[----:B--2---:R-:W-:-:S07]  /*03d0*/  DADD R16, R16, R14 ;  /* 0x0000000010107229 */ /* 0x004fce000000000e */
[----:B----4-:R-:W2:Y:S01]  /*03e0*/  I2F.F64 R14, R23 ;  /* 0x00000017000e7312 */ /* 0x010ea20000201c00 */
[----:B---3--:R-:W-:-:S07]  /*03f0*/  DADD R12, R16, R12 ;  /* 0x00000000100c7229 */ /* 0x008fce000000000c */
[----:B-----5:R-:W3:Y:S01]  /*0400*/  I2F.F64 R16, R22 ;  /* 0x0000001600107312 */ /* 0x020ee20000201c00 */
[----:B--2---:R-:W-:-:S07]  /*0410*/  DADD R14, R12, R14 ;  /* 0x000000000c0e7229 */ /* 0x004fce000000000e */
[----:B0-----:R-:W0:Y:S01]  /*0420*/  I2F.F64 R28, R2 ;  /* 0x00000002001c7312 */ /* 0x001e220000201c00 */
[----:B---3--:R-:W-:-:S07]  /*0430*/  DADD R14, R14, R16 ;  /* 0x000000000e0e7229 */ /* 0x008fce0000000010 */
[----:B-1----:R-:W1:Y:S01]  /*0440*/  I2F.F64 R26, R4 ;  /* 0x00000004001a7312 */ /* 0x002e620000201c00 */
[----:B0-----:R-:W-:-:S07]  /*0450*/  DADD R14, R14, R28 ;  /* 0x000000000e0e7229 */ /* 0x001fce000000001c */
[----:B------:R-:W0:Y:S01]  /*0460*/  I2F.F64 R16, R6 ;  /* 0x0000000600107312 */ /* 0x000e220000201c00 */
[----:B-1----:R-:W-:-:S07]  /*0470*/  DADD R14, R14, R26 ;  /* 0x000000000e0e7229 */ /* 0x002fce000000001a */
[----:B------:R-:W1:Y:S01]  /*0480*/  I2F.F64 R12, R7 ;  /* 0x00000007000c7312 */ /* 0x000e620000201c00 */
        /* <DEDUP_REMOVED lines=9> */
[----:B------:R-:W-:Y:S01]  /*0520*/  I2F.F64 R6, R19 ;  /* 0x0000001300067312 */ /* 0x000fe20000201c00 */
[----:B-1----:R-:W-:-:S07]  /*0530*/  DADD R12, R12, R16 ;  /* 0x000000000c0c7229 */ /* 0x002fce0000000010 */
[----:B------:R-:W0:Y:S08]  /*0540*/  I2F.F64 R14, R18 ;  /* 0x00000012000e7312 */ /* 0x000e300000201c00 */
[----:B------:R-:W-:Y:S01]  /*0550*/  I2F.F64 R8, R21 ;  /* 0x0000001500087312 */ /* 0x000fe20000201c00 */
[----:B0-----:R-:W-:-:S07]  /*0560*/  DADD R12, R12, R14 ;  /* 0x000000000c0c7229 */ /* 0x001fce000000000e */
[----:B------:R-:W0:Y:S01]  /*0570*/  I2F.F64 R14, R20 ;  /* 0x00000014000e7312 */ /* 0x000e220000201c00 */
[----:B------:R-:W-:-:S08]  /*0580*/  DADD R6, R12, R6 ;  /* 0x000000000c067229 */ /* 0x000fd00000000006 */
[----:B0-----:R-:W-:-:S08]  /*0590*/  DADD R14, R6, R14 ;  /* 0x00000000060e7229 */ /* 0x001fd0000000000e */
[----:B------:R-:W-:Y:S01]  /*05a0*/  DADD R14, R14, R8 ;  /* 0x000000000e0e7229 */ /* 0x000fe20000000008 */
[----:B------:R-:W-:Y:S10]  /*05b0*/  BRA.U UP1, `(.L_x_159) ;  /* 0xfffffff901ec7547 */ /* 0x000ff4000b83ffff */
.L_x_158:
        /* <DEDUP_REMOVED lines=24> */
[----:B--2---:R-:W0:Y:S08]  /*0740*/  I2F.F64 R10, R28 ;  /* 0x0000001c000a7312 */ /* 0x004e300000201c00 */
[----:B---3--:R-:W1:Y:S01]  /*0750*/  I2F.F64 R12, R29 ;  /* 0x0000001d000c7312 */ /* 0x008e620000201c00 */
[----:B0-----:R-:W-:-:S07]  /*0760*/  DADD R10, R14, R10 ;  /* 0x000000000e0a7229 */ /* 0x001fce000000000a */
[----:B----4-:R-:W0:Y:S01]  /*0770*/  I2F.F64 R8, R8 ;  /* 0x0000000800087312 */ /* 0x010e220000201c00 */
[----:B-1----:R-:W-:-:S07]  /*0780*/  DADD R10, R10, R12 ;  /* 0x000000000a0a7229 */ /* 0x002fce000000000c */
[----:B-----5:R-:W-:Y:S01]  /*0790*/  I2F.F64 R14, R6 ;  /* 0x00000006000e7312 */ /* 0x020fe20000201c00 */
[----:B0-----:R-:W-:-:S07]  /*07a0*/  DADD R10, R10, R8 ;  /* 0x000000000a0a7229 */ /* 0x001fce0000000008 */
[----:B------:R-:W0:Y:S02]  /*07b0*/  I2F.F64 R12, R7 ;  /* 0x00000007000c7312 */ /* 0x000e240000201c00 */
[----:B0-----:R-:W-:-:S06]  /*07c0*/  DADD R10, R10, R12 ;  /* 0x000000000a0a7229 */ /* 0x001fcc000000000c */
[----:B------:R-:W0:Y:S02]  /*07d0*/  I2F.F64 R12, R5 ;  /* 0x00000005000c7312 */ /* 0x000e240000201c00 */
[----:B------:R-:W-:-:S06]  /*07e0*/  DADD R10, R10, R14 ;  /* 0x000000000a0a7229 */ /* 0x000fcc000000000e */
[----:B------:R-:W1:Y:S02]  /*07f0*/  I2F.F64 R14, R4 ;  /* 0x00000004000e7312 */ /* 0x000e640000201c00 */
[----:B0-----:R-:W-:-:S06]  /*0800*/  DADD R10, R10, R12 ;  /* 0x000000000a0a7229 */ /* 0x001fcc000000000c */
[----:B------:R-:W0:Y:S02]  /*0810*/  I2F.F64 R12, R2 ;  /* 0x00000002000c7312 */ /* 0x000e240000201c00 */
[----:B-1----:R-:W-:-:S08]  /*0820*/  DADD R14, R10, R14 ;  /* 0x000000000a0e7229 */ /* 0x002fd0000000000e */
[----:B0-----:R-:W-:-:S11]  /*0830*/  DADD R14, R14, R12 ;  /* 0x000000000e0e7229 */ /* 0x001fd6000000000c */
.L_x_160:
        /* <DEDUP_REMOVED lines=16> */
[----:B--2---:R-:W0:Y:S08]  /*0940*/  I2F.F64 R6, R2 ;  /* 0x0000000200067312 */ /* 0x004e300000201c00 */
[----:B---3--:R-:W1:Y:S01]  /*0950*/  I2F.F64 R10, R10 ;  /* 0x0000000a000a7312 */ /* 0x008e620000201c00 */
[----:B0-----:R-:W-:-:S07]  /*0960*/  DADD R6, R14, R6 ;  /* 0x000000000e067229 */ /* 0x001fce0000000006 */
[----:B----4-:R-:W0:Y:S01]  /*0970*/  I2F.F64 R14, R18 ;  /* 0x00000012000e7312 */ /* 0x010e220000201c00 */
[----:B-1----:R-:W-:-:S07]  /*0980*/  DADD R6, R6, R10 ;  /* 0x0000000006067229 */ /* 0x002fce000000000a */
[----:B-----5:R-:W1:Y:S01]  /*0990*/  I2F.F64 R4, R16 ;  /* 0x0000001000047312 */ /* 0x020e620000201c00 */
[----:B0-----:R-:W-:-:S08]  /*09a0*/  DADD R14, R6, R14 ;  /* 0x00000000060e7229 */ /* 0x001fd0000000000e */
[----:B-1----:R-:W-:-:S11]  /*09b0*/  DADD R14, R14, R4 ;  /* 0x000000000e0e7229 */ /* 0x002fd60000000004 */
.L_x_161:
[----:B------:R-:W-:Y:S05]  /*09c0*/  BRA.U !UP1, `(.L_x_157) ;  /* 0x00000001092c7547 */ /* 0x000fea000b800000 */
[----:B------:R-:W0:Y:S01]  /*09d0*/  LDC.64 R8, c[0x0][0x388] ;  /* 0x0000e200ff087b82 */ /* 0x000e220000000a00 */
[----:B------:R-:W-:Y:S01]  /*09e0*/  IMAD R11, R0, UR4, R3 ;  /* 0x00000004000b7c24 */ /* 0x000fe2000f8e0203 */
[----:B------:R-:W-:-:S12]  /*09f0*/  UIADD3 UR5, UPT, UPT, -UR5, URZ, URZ ;  /* 0x000000ff05057290 */ /* 0x000fd8000fffe1ff */
.L_x_162:
[----:B0-----:R-:W-:-:S06]  /*0a00*/  IMAD.WIDE R4, R11, 0x4, R8 ;  /* 0x000000040b047825 */ /* 0x001fcc00078e0208 */
[----:B------:R-:W2:Y:S01]  /*0a10*/  LDG.E R4, desc[UR8][R4.64] ;  /* 0x0000000804047981 */ /* 0x000ea2000c1e1900 */
[----:B------:R-:W-:Y:S01]  /*0a20*/  UIADD3 UR5, UPT, UPT, UR5, 0x1, URZ ;  /* 0x0000000105057890 */ /* 0x000fe2000fffe0ff */
[----:B------:R-:W-:-:S03]  /*0a30*/  IADD3 R11, PT, PT, R11, R0, RZ ;  /* 0x000000000b0b7210 */ /* 0x000fc60007ffe0ff */
[----:B------:R-:W-:Y:S01]  /*0a40*/  UISETP.NE.AND UP0, UPT, UR5, URZ, UPT ;  /* 0x000000ff0500728c */ /* 0x000fe2000bf05270 */
[----:B--2---:R-:W0:Y:S02]  /*0a50*/  I2F.F64 R6, R4 ;  /* 0x0000000400067312 */ /* 0x004e240000201c00 */
[----:B0-----:R-:W-:-:S06]  /*0a60*/  DADD R14, R6, R14 ;  /* 0x00000000060e7229 */ /* 0x001fcc000000000e */
[----:B------:R-:W-:Y:S05]  /*0a70*/  BRA.U UP0, `(.L_x_162) ;  /* 0xfffffffd00e07547 */ /* 0x000fea000b83ffff */
.L_x_157:
        /* <DEDUP_REMOVED lines=20> */
[----:B------:R-:W-:Y:S05]  /*0bc0*/  CALL.REL.NOINC `($__internal_3_$__cuda_sm20_div_rn_f64_full) ;  /* 0x0000000000207944 */ /* 0x000fea0003c00000 */
[----:B------:R-:W-:Y:S02]  /*0bd0*/  IMAD.MOV.U32 R4, RZ, RZ, R12 ;  /* 0x000000ffff047224 */ /* 0x000fe400078e000c */
[----:B------:R-:W-:-:S07]  /*0be0*/  IMAD.MOV.U32 R5, RZ, RZ, R13 ;  /* 0x000000ffff057224 */ /* 0x000fce00078e000d */
.L_x_164:
[----:B------:R-:W-:Y:S05]  /*0bf0*/  BSYNC.RECONVERGENT B0 ;  /* 0x0000000000007941 */ /* 0x000fea0003800200 */
.L_x_163:
[----:B------:R-:W0:Y:S01]  /*0c00*/  LDC.64 R6, c[0x0][0x380] ;  /* 0x0000e000ff067b82 */ /* 0x000e220000000a00 */
[----:B------:R-:W1:Y:S01]  /*0c10*/  F2F.F32.F64 R5, R4 ;  /* 0x0000000400057310 */ /* 0x000e620000301000 */
[----:B0-----:R-:W-:-:S05]  /*0c20*/  IMAD.WIDE R2, R3, 0x4, R6 ;  /* 0x0000000403027825 */ /* 0x001fca00078e0206 */
[----:B-1----:R-:W-:Y:S01]  /*0c30*/  STG.E desc[UR8][R2.64], R5 ;  /* 0x0000000502007986 */ /* 0x002fe2000c101908 */
[----:B------:R-:W-:Y:S05]  /*0c40*/  EXIT ;  /* 0x000000000000794d */ /* 0x000fea0003800000 */
        .weak           $__internal_3_$__cuda_sm20_div_rn_f64_full
        .type           $__internal_3_$__cuda_sm20_div_rn_f64_full,@function
        .size           $__internal_3_$__cuda_sm20_div_rn_f64_full,(.L_x_174 - $__internal_3_$__cuda_sm20_div_rn_f64_full)
$__internal_3_$__cuda_sm20_div_rn_f64_full:
        /* <DEDUP_REMOVED lines=67> */
.L_x_166:
        /* <DEDUP_REMOVED lines=16> */
.L_x_169:
[----:B------:R-:W-:Y:S01]  /*1180*/  LOP3.LUT R13, R9, 0x80000, RZ, 0xfc, !PT ;  /* 0x00080000090d7812 */ /* 0x000fe200078efcff */
[----:B------:R-:W-:Y:S01]  /*1190*/  IMAD.MOV.U32 R12, RZ, RZ, R8 ;  /* 0x000000ffff0c7224 */ /* 0x000fe200078e0008 */
[----:B------:R-:W-:Y:S06]  /*11a0*/  BRA `(.L_x_167) ;  /* 0x0000000000087947 */ /* 0x000fec0003800000 */
.L_x_168:
[----:B------:R-:W-:Y:S02]  /*11b0*/  LOP3.LUT R13, R7, 0x80000, RZ, 0xfc, !PT ;  /* 0x00080000070d7812 */ /* 0x000fe400078efcff */
[----:B------:R-:W-:-:S07]  /*11c0*/  MOV R12, R6 ;  /* 0x00000006000c7202 */ /* 0x000fce0000000f00 */
.L_x_167:
[----:B------:R-:W-:Y:S05]  /*11d0*/  BSYNC.RECONVERGENT B1 ;  /* 0x0000000000017941 */ /* 0x000fea0003800200 */
.L_x_165:
[----:B------:R-:W-:Y:S02]  /*11e0*/  HFMA2 R5, -RZ, RZ, 0, 0 ;  /* 0x00000000ff057431 */ /* 0x000fe400000001ff */
[----:B------:R-:W-:-:S04]  /*11f0*/  IMAD.MOV.U32 R4, RZ, RZ, R0 ;  /* 0x000000ffff047224 */ /* 0x000fc800078e0000 */
[----:B------:R-:W-:Y:S05]  /*1200*/  RET.REL.NODEC R4 `(_Z22creatingMeanPixelFramePfPiii) ;  /* 0xffffffec047c7950 */ /* 0x000fea0003c3ffff */
.L_x_170:
        /* <DEDUP_REMOVED lines=15> */
.L_x_174:


//--------------------- .nv.global.init           --------------------------
	.section	.nv.global.init,"aw",@progbits
.nv.global.init:
	.type		$str,@object
	.size		$str,($str$1 - $str)
$str:
        /*0000*/ 	.byte	0x0a, 0x20, 0x73, 0x6d, 0x61, 0x6c, 0x6c, 0x20, 0x3d, 0x20, 0x25, 0x66, 0x00
	.type		$str$1,@object
	.size		$str$1,($str$2 - $str$1)
$str$1:
        /*000d*/ 	.byte	0x0a, 0x45, 0x72, 0x72, 0x6f, 0x72, 0x20, 0x6e, 0x6f, 0x20, 0x69, 0x6e, 0x64, 0x65, 0x78, 0x20
        /*001d*/ 	.byte	0x66, 0x6f, 0x75, 0x6e, 0x64, 0x0a, 0x00
	.type		$str$2,@object
	.size		$str$2,(.L_2 - $str$2)
$str$2:
        /*0024*/ 	.byte	0x0a, 0x4d, 0x65, 0x64, 0x69, 0x61, 0x6e, 0x20, 0x3d, 0x20, 0x25, 0x66, 0x20, 0x69, 0x6e, 0x64
        /*0034*/ 	.byte	0x65, 0x78, 0x20, 0x3d, 0x20, 0x25, 0x64, 0x2c, 0x20, 0x6d, 0x69, 0x64, 0x64, 0x6c, 0x65, 0x31
        /*0044*/ 	.byte	0x20, 0x3d, 0x20, 0x25, 0x64, 0x2c, 0x20, 0x6d, 0x69, 0x64, 0x64, 0x6c, 0x65, 0x32, 0x20, 0x3d
        /*0054*/ 	.byte	0x20, 0x25, 0x64, 0x00
.L_2:


//--------------------- .nv.shared.reserved.0     --------------------------
	.section	.nv.shared.reserved.0,"aw",@nobits
	.weak		__nv_reservedSMEM_offset_0_alias
	.size		__nv_reservedSMEM_offset_0_alias, 0, 64
	.other		__nv_reservedSMEM_offset_0_alias,@"STO_CUDA_RESERVED_SHARED STV_DEFAULT"
__nv_reservedSMEM_offset_0_alias:
	.zero		0
	.zero		64


//--------------------- .nv.constant0._Z26creatingStdvLogNormalFramePfS_S_ii --------------------------
	.section	.nv.constant0._Z26creatingStdvLogNormalFramePfS_S_ii,"a",@progbits
	.sectionflags	@""
	.align	4
.nv.constant0._Z26creatingStdvLogNormalFramePfS_S_ii:
	.zero		928


//--------------------- .nv.constant0._Z28creatingMedianLogNormalFramePfS_ii --------------------------
	.section	.nv.constant0._Z28creatingMedianLogNormalFramePfS_ii,"a",@progbits
	.sectionflags	@""
	.align	4
.nv.constant0._Z28creatingMedianLogNormalFramePfS_ii:
	.zero		920


//--------------------- .nv.constant0._Z26creatingMeanLogNormalFramePfS_ii --------------------------
	.section	.nv.constant0._Z26creatingMeanLogNormalFramePfS_ii,"a",@progbits
	.sectionflags	@""
	.align	4
.nv.constant0._Z26creatingMeanLogNormalFramePfS_ii:
	.zero		920


//--------------------- .nv.constant0._Z23creatingLogNormalFramesPfPiS_ii --------------------------
	.section	.nv.constant0._Z23creatingLogNormalFramesPfPiS_ii,"a",@progbits
	.sectionflags	@""
	.align	4
.nv.constant0._Z23creatingLogNormalFramesPfPiS_ii:
	.zero		928


//--------------------- .nv.constant0._Z22creatingMeanPixelFramePfPiii --------------------------
	.section	.nv.constant0._Z22creatingMeanPixelFramePfPiii,"a",@progbits
	.sectionflags	@""
	.align	4
.nv.constant0._Z22creatingMeanPixelFramePfPiii:
	.zero		920


//--------------------- SYMBOLS --------------------------

	.type		.nv.reservedSmem.offset0,@object
	.size		.nv.reservedSmem.offset0,0x4
	.type		vprintf,@function
